//
// Generated by NVIDIA NVVM Compiler
//
// Compiler Build ID: CL-36424714
// Cuda compilation tools, release 13.0, V13.0.88
// Based on NVVM 20.0.0
//

.version 9.0
.target sm_100
.address_size 64

	// .globl	_Z21spotrf_batched_kerneliiPf

.visible .entry _Z21spotrf_batched_kerneliiPf(
	.param .u32 _Z21spotrf_batched_kerneliiPf_param_0,
	.param .u32 _Z21spotrf_batched_kerneliiPf_param_1,
	.param .u64 .ptr .align 1 _Z21spotrf_batched_kerneliiPf_param_2
)
{
	.reg .pred 	%p<24>;
	.reg .b16 	%rs<36>;
	.reg .b32 	%r<94>;
	.reg .b32 	%f<171>;
	.reg .b64 	%rd<89>;

	ld.param.u32 	%r41, [_Z21spotrf_batched_kerneliiPf_param_0];
	ld.param.u32 	%r42, [_Z21spotrf_batched_kerneliiPf_param_1];
	ld.param.u64 	%rd12, [_Z21spotrf_batched_kerneliiPf_param_2];
	cvta.to.global.u64 	%rd1, %rd12;
	setp.lt.s32 	%p1, %r42, 1;
	@%p1 bra 	$L__BB0_22;
	setp.lt.s32 	%p2, %r41, 1;
	@%p2 bra 	$L__BB0_22;
	add.s32 	%r1, %r41, -2;
	mul.lo.s32 	%r2, %r41, %r41;
	mov.b32 	%r81, 0;
$L__BB0_3:
	mul.lo.s32 	%r45, %r2, %r81;
	mul.wide.s32 	%rd13, %r45, 4;
	add.s64 	%rd2, %rd1, %rd13;
	mov.b32 	%r82, 0;
	mov.b16 	%rs31, 0;
	mov.u16 	%rs32, %rs31;
	mov.u16 	%rs33, %rs31;
$L__BB0_4:
	xor.b16  	%rs4, %rs32, 7;
	not.b32 	%r5, %r82;
	add.s32 	%r6, %r41, %r5;
	mul.lo.s32 	%r7, %r82, %r41;
	add.s32 	%r46, %r7, %r82;
	mul.wide.u32 	%rd14, %r46, 4;
	add.s64 	%rd3, %rd2, %rd14;
	ld.global.f32 	%f1, [%rd3];
	sqrt.rn.f32 	%f2, %f1;
	st.global.f32 	[%rd3], %f2;
	add.s32 	%r8, %r82, 1;
	setp.lt.s32 	%p3, %r8, %r41;
	@%p3 bra 	$L__BB0_5;
	bra.uni 	$L__BB0_20;
$L__BB0_5:
	sub.s32 	%r47, %r1, %r82;
	setp.lt.u32 	%p4, %r47, 15;
	mov.u32 	%r92, %r8;
	@%p4 bra 	$L__BB0_25;
	mad.lo.s32 	%r48, %r82, %r41, %r82;
	add.s32 	%r49, %r48, 1;
	mul.wide.u32 	%rd15, %r49, 4;
	mul.wide.s32 	%rd16, %r45, 4;
	add.s64 	%rd17, %rd1, %rd16;
	add.s64 	%rd88, %rd17, %rd15;
	and.b32  	%r51, %r6, -16;
	neg.s32 	%r84, %r51;
	mul.wide.u32 	%rd18, %r41, %r82;
	cvt.u64.u32 	%rd19, %r8;
	add.s64 	%rd20, %rd18, %rd19;
	shl.b64 	%rd21, %rd20, 2;
	add.s64 	%rd22, %rd17, %rd21;
	add.s64 	%rd87, %rd22, 32;
	mov.u32 	%r83, %r82;
	bra.uni 	$L__BB0_23;
$L__BB0_7:
	add.s32 	%r13, %r82, 2;
	xor.b16  	%rs5, %rs31, 3;
	mov.b32 	%r85, 0;
	mov.b16 	%rs34, 0;
	cvt.u64.u32 	%rd74, %r7;
	mov.u16 	%rs35, %rs34;
	mov.u32 	%r86, %r8;
$L__BB0_8:
	add.s32 	%r63, %r13, %r85;
	max.s32 	%r16, %r41, %r63;
	sub.s32 	%r17, %r5, %r85;
	add.s32 	%r18, %r16, %r17;
	add.s32 	%r64, %r82, %r85;
	sub.s32 	%r65, %r16, %r64;
	add.s32 	%r66, %r65, -2;
	add.s32 	%r67, %r86, %r7;
	mul.wide.u32 	%rd43, %r67, 4;
	add.s64 	%rd8, %rd2, %rd43;
	mul.lo.s32 	%r19, %r86, %r41;
	setp.lt.u32 	%p13, %r66, 7;
	mov.u32 	%r88, %r86;
	@%p13 bra 	$L__BB0_11;
	and.b32  	%r20, %r18, -8;
	mov.u32 	%r88, %r86;
$L__BB0_10:
	.pragma "nounroll";
	ld.global.f32 	%f96, [%rd8];
	add.s32 	%r68, %r88, %r7;
	mul.wide.u32 	%rd44, %r68, 4;
	add.s64 	%rd45, %rd2, %rd44;
	ld.global.f32 	%f97, [%rd45];
	mul.f32 	%f98, %f96, %f97;
	add.s32 	%r69, %r88, %r19;
	mul.wide.u32 	%rd46, %r69, 4;
	add.s64 	%rd47, %rd2, %rd46;
	ld.global.f32 	%f99, [%rd47];
	sub.f32 	%f100, %f99, %f98;
	st.global.f32 	[%rd47], %f100;
	ld.global.f32 	%f101, [%rd8];
	cvt.u64.u32 	%rd48, %r7;
	cvt.u64.u32 	%rd49, %r88;
	add.s64 	%rd50, %rd49, %rd48;
	shl.b64 	%rd51, %rd50, 2;
	add.s64 	%rd52, %rd2, %rd51;
	ld.global.f32 	%f102, [%rd52+4];
	mul.f32 	%f103, %f101, %f102;
	cvt.u64.u32 	%rd53, %r19;
	add.s64 	%rd54, %rd49, %rd53;
	shl.b64 	%rd55, %rd54, 2;
	add.s64 	%rd56, %rd2, %rd55;
	ld.global.f32 	%f104, [%rd56+4];
	sub.f32 	%f105, %f104, %f103;
	st.global.f32 	[%rd56+4], %f105;
	ld.global.f32 	%f106, [%rd8];
	ld.global.f32 	%f107, [%rd52+8];
	mul.f32 	%f108, %f106, %f107;
	ld.global.f32 	%f109, [%rd56+8];
	sub.f32 	%f110, %f109, %f108;
	st.global.f32 	[%rd56+8], %f110;
	ld.global.f32 	%f111, [%rd8];
	ld.global.f32 	%f112, [%rd52+12];
	mul.f32 	%f113, %f111, %f112;
	ld.global.f32 	%f114, [%rd56+12];
	sub.f32 	%f115, %f114, %f113;
	st.global.f32 	[%rd56+12], %f115;
	ld.global.f32 	%f116, [%rd8];
	ld.global.f32 	%f117, [%rd52+16];
	mul.f32 	%f118, %f116, %f117;
	ld.global.f32 	%f119, [%rd56+16];
	sub.f32 	%f120, %f119, %f118;
	st.global.f32 	[%rd56+16], %f120;
	ld.global.f32 	%f121, [%rd8];
	ld.global.f32 	%f122, [%rd52+20];
	mul.f32 	%f123, %f121, %f122;
	ld.global.f32 	%f124, [%rd56+20];
	sub.f32 	%f125, %f124, %f123;
	st.global.f32 	[%rd56+20], %f125;
	ld.global.f32 	%f126, [%rd8];
	ld.global.f32 	%f127, [%rd52+24];
	mul.f32 	%f128, %f126, %f127;
	ld.global.f32 	%f129, [%rd56+24];
	sub.f32 	%f130, %f129, %f128;
	st.global.f32 	[%rd56+24], %f130;
	ld.global.f32 	%f131, [%rd8];
	ld.global.f32 	%f132, [%rd52+28];
	mul.f32 	%f133, %f131, %f132;
	ld.global.f32 	%f134, [%rd56+28];
	sub.f32 	%f135, %f134, %f133;
	st.global.f32 	[%rd56+28], %f135;
	add.s32 	%r88, %r88, 8;
	add.s32 	%r70, %r88, %r17;
	setp.ne.s32 	%p14, %r70, %r20;
	@%p14 bra 	$L__BB0_10;
$L__BB0_11:
	and.b32  	%r71, %r18, 7;
	setp.eq.s32 	%p15, %r71, 0;
	@%p15 bra 	$L__BB0_19;
	cvt.u16.u32 	%rs24, %r16;
	sub.s16 	%rs25, %rs4, %rs35;
	add.s16 	%rs26, %rs25, %rs24;
	cvt.u32.u16 	%r72, %rs26;
	and.b32  	%r24, %r72, 7;
	add.s32 	%r73, %r24, -1;
	setp.lt.u32 	%p16, %r73, 3;
	@%p16 bra 	$L__BB0_14;
	ld.global.f32 	%f136, [%rd8];
	add.s32 	%r74, %r88, %r7;
	mul.wide.u32 	%rd57, %r74, 4;
	add.s64 	%rd58, %rd2, %rd57;
	ld.global.f32 	%f137, [%rd58];
	mul.f32 	%f138, %f136, %f137;
	add.s32 	%r75, %r88, %r19;
	mul.wide.u32 	%rd59, %r75, 4;
	add.s64 	%rd60, %rd2, %rd59;
	ld.global.f32 	%f139, [%rd60];
	sub.f32 	%f140, %f139, %f138;
	st.global.f32 	[%rd60], %f140;
	ld.global.f32 	%f141, [%rd8];
	cvt.u64.u32 	%rd61, %r7;
	cvt.u64.u32 	%rd62, %r88;
	add.s64 	%rd63, %rd62, %rd61;
	shl.b64 	%rd64, %rd63, 2;
	add.s64 	%rd65, %rd2, %rd64;
	ld.global.f32 	%f142, [%rd65+4];
	mul.f32 	%f143, %f141, %f142;
	cvt.u64.u32 	%rd66, %r19;
	add.s64 	%rd67, %rd62, %rd66;
	shl.b64 	%rd68, %rd67, 2;
	add.s64 	%rd69, %rd2, %rd68;
	ld.global.f32 	%f144, [%rd69+4];
	sub.f32 	%f145, %f144, %f143;
	st.global.f32 	[%rd69+4], %f145;
	ld.global.f32 	%f146, [%rd8];
	ld.global.f32 	%f147, [%rd65+8];
	mul.f32 	%f148, %f146, %f147;
	ld.global.f32 	%f149, [%rd69+8];
	sub.f32 	%f150, %f149, %f148;
	st.global.f32 	[%rd69+8], %f150;
	ld.global.f32 	%f151, [%rd8];
	ld.global.f32 	%f152, [%rd65+12];
	mul.f32 	%f153, %f151, %f152;
	ld.global.f32 	%f154, [%rd69+12];
	sub.f32 	%f155, %f154, %f153;
	st.global.f32 	[%rd69+12], %f155;
	add.s32 	%r88, %r88, 4;
$L__BB0_14:
	and.b32  	%r76, %r24, 3;
	setp.eq.s32 	%p17, %r76, 0;
	@%p17 bra 	$L__BB0_19;
	cvt.u16.u32 	%rs27, %r16;
	sub.s16 	%rs28, %rs5, %rs34;
	add.s16 	%rs8, %rs28, %rs27;
	and.b16  	%rs29, %rs8, 3;
	setp.eq.s16 	%p18, %rs29, 1;
	@%p18 bra 	$L__BB0_17;
	ld.global.f32 	%f156, [%rd8];
	add.s32 	%r77, %r88, %r7;
	mul.wide.u32 	%rd70, %r77, 4;
	add.s64 	%rd71, %rd2, %rd70;
	ld.global.f32 	%f157, [%rd71];
	mul.f32 	%f158, %f156, %f157;
	add.s32 	%r78, %r88, %r19;
	mul.wide.u32 	%rd72, %r78, 4;
	add.s64 	%rd73, %rd2, %rd72;
	ld.global.f32 	%f159, [%rd73];
	sub.f32 	%f160, %f159, %f158;
	st.global.f32 	[%rd73], %f160;
	ld.global.f32 	%f161, [%rd8];
	cvt.u64.u32 	%rd75, %r88;
	add.s64 	%rd76, %rd75, %rd74;
	shl.b64 	%rd77, %rd76, 2;
	add.s64 	%rd78, %rd2, %rd77;
	ld.global.f32 	%f162, [%rd78+4];
	mul.f32 	%f163, %f161, %f162;
	cvt.u64.u32 	%rd79, %r19;
	add.s64 	%rd80, %rd75, %rd79;
	shl.b64 	%rd81, %rd80, 2;
	add.s64 	%rd82, %rd2, %rd81;
	ld.global.f32 	%f164, [%rd82+4];
	sub.f32 	%f165, %f164, %f163;
	st.global.f32 	[%rd82+4], %f165;
	add.s32 	%r88, %r88, 2;
$L__BB0_17:
	and.b16  	%rs30, %rs8, 1;
	setp.eq.b16 	%p19, %rs30, 1;
	not.pred 	%p20, %p19;
	@%p20 bra 	$L__BB0_19;
	ld.global.f32 	%f166, [%rd8];
	add.s32 	%r79, %r88, %r7;
	mul.wide.u32 	%rd83, %r79, 4;
	add.s64 	%rd84, %rd2, %rd83;
	ld.global.f32 	%f167, [%rd84];
	mul.f32 	%f168, %f166, %f167;
	add.s32 	%r80, %r88, %r19;
	mul.wide.u32 	%rd85, %r80, 4;
	add.s64 	%rd86, %rd2, %rd85;
	ld.global.f32 	%f169, [%rd86];
	sub.f32 	%f170, %f169, %f168;
	st.global.f32 	[%rd86], %f170;
$L__BB0_19:
	add.s32 	%r86, %r86, 1;
	setp.ne.s32 	%p21, %r86, %r41;
	add.s32 	%r85, %r85, 1;
	add.s16 	%rs35, %rs35, 1;
	add.s16 	%rs34, %rs34, 1;
	@%p21 bra 	$L__BB0_8;
$L__BB0_20:
	setp.eq.s32 	%p22, %r8, %r41;
	add.s16 	%rs33, %rs33, 1;
	add.s16 	%rs32, %rs32, 1;
	add.s16 	%rs31, %rs31, 1;
	mov.u32 	%r82, %r8;
	@%p22 bra 	$L__BB0_21;
	bra.uni 	$L__BB0_4;
$L__BB0_21:
	add.s32 	%r81, %r81, 1;
	setp.ne.s32 	%p23, %r81, %r42;
	@%p23 bra 	$L__BB0_3;
$L__BB0_22:
	ret;
$L__BB0_23:
	.pragma "nounroll";
	ld.global.f32 	%f3, [%rd88];
	ld.global.f32 	%f4, [%rd3];
	div.rn.f32 	%f5, %f3, %f4;
	st.global.f32 	[%rd88], %f5;
	ld.global.f32 	%f6, [%rd87+-28];
	ld.global.f32 	%f7, [%rd3];
	div.rn.f32 	%f8, %f6, %f7;
	st.global.f32 	[%rd87+-28], %f8;
	ld.global.f32 	%f9, [%rd87+-24];
	ld.global.f32 	%f10, [%rd3];
	div.rn.f32 	%f11, %f9, %f10;
	st.global.f32 	[%rd87+-24], %f11;
	ld.global.f32 	%f12, [%rd87+-20];
	ld.global.f32 	%f13, [%rd3];
	div.rn.f32 	%f14, %f12, %f13;
	st.global.f32 	[%rd87+-20], %f14;
	ld.global.f32 	%f15, [%rd87+-16];
	ld.global.f32 	%f16, [%rd3];
	div.rn.f32 	%f17, %f15, %f16;
	st.global.f32 	[%rd87+-16], %f17;
	ld.global.f32 	%f18, [%rd87+-12];
	ld.global.f32 	%f19, [%rd3];
	div.rn.f32 	%f20, %f18, %f19;
	st.global.f32 	[%rd87+-12], %f20;
	ld.global.f32 	%f21, [%rd87+-8];
	ld.global.f32 	%f22, [%rd3];
	div.rn.f32 	%f23, %f21, %f22;
	st.global.f32 	[%rd87+-8], %f23;
	ld.global.f32 	%f24, [%rd87+-4];
	ld.global.f32 	%f25, [%rd3];
	div.rn.f32 	%f26, %f24, %f25;
	st.global.f32 	[%rd87+-4], %f26;
	ld.global.f32 	%f27, [%rd87];
	ld.global.f32 	%f28, [%rd3];
	div.rn.f32 	%f29, %f27, %f28;
	st.global.f32 	[%rd87], %f29;
	ld.global.f32 	%f30, [%rd87+4];
	ld.global.f32 	%f31, [%rd3];
	div.rn.f32 	%f32, %f30, %f31;
	st.global.f32 	[%rd87+4], %f32;
	ld.global.f32 	%f33, [%rd87+8];
	ld.global.f32 	%f34, [%rd3];
	div.rn.f32 	%f35, %f33, %f34;
	st.global.f32 	[%rd87+8], %f35;
	ld.global.f32 	%f36, [%rd87+12];
	ld.global.f32 	%f37, [%rd3];
	div.rn.f32 	%f38, %f36, %f37;
	st.global.f32 	[%rd87+12], %f38;
	ld.global.f32 	%f39, [%rd87+16];
	ld.global.f32 	%f40, [%rd3];
	div.rn.f32 	%f41, %f39, %f40;
	st.global.f32 	[%rd87+16], %f41;
	ld.global.f32 	%f42, [%rd87+20];
	ld.global.f32 	%f43, [%rd3];
	div.rn.f32 	%f44, %f42, %f43;
	st.global.f32 	[%rd87+20], %f44;
	ld.global.f32 	%f45, [%rd87+24];
	ld.global.f32 	%f46, [%rd3];
	div.rn.f32 	%f47, %f45, %f46;
	st.global.f32 	[%rd87+24], %f47;
	ld.global.f32 	%f48, [%rd87+28];
	ld.global.f32 	%f49, [%rd3];
	div.rn.f32 	%f50, %f48, %f49;
	st.global.f32 	[%rd87+28], %f50;
	add.s64 	%rd88, %rd88, 64;
	add.s32 	%r84, %r84, 16;
	add.s32 	%r83, %r83, 16;
	add.s64 	%rd87, %rd87, 64;
	setp.eq.s32 	%p5, %r84, 0;
	@%p5 bra 	$L__BB0_24;
	bra.uni 	$L__BB0_23;
$L__BB0_24:
	add.s32 	%r92, %r83, 1;
$L__BB0_25:
	and.b32  	%r52, %r6, 15;
	setp.eq.s32 	%p6, %r52, 0;
	@%p6 bra 	$L__BB0_7;
	not.b16 	%rs17, %rs33;
	cvt.u16.u32 	%rs18, %r41;
	add.s16 	%rs19, %rs17, %rs18;
	cvt.u32.u16 	%r53, %rs19;
	and.b32  	%r34, %r53, 15;
	add.s32 	%r54, %r34, -1;
	setp.lt.u32 	%p7, %r54, 7;
	@%p7 bra 	$L__BB0_28;
	add.s32 	%r55, %r92, %r7;
	mul.wide.u32 	%rd23, %r55, 4;
	add.s64 	%rd24, %rd2, %rd23;
	ld.global.f32 	%f51, [%rd24];
	ld.global.f32 	%f52, [%rd3];
	div.rn.f32 	%f53, %f51, %f52;
	st.global.f32 	[%rd24], %f53;
	cvt.u64.u32 	%rd25, %r7;
	cvt.u64.u32 	%rd26, %r92;
	add.s64 	%rd27, %rd26, %rd25;
	shl.b64 	%rd28, %rd27, 2;
	add.s64 	%rd29, %rd2, %rd28;
	ld.global.f32 	%f54, [%rd29+4];
	ld.global.f32 	%f55, [%rd3];
	div.rn.f32 	%f56, %f54, %f55;
	st.global.f32 	[%rd29+4], %f56;
	ld.global.f32 	%f57, [%rd29+8];
	ld.global.f32 	%f58, [%rd3];
	div.rn.f32 	%f59, %f57, %f58;
	st.global.f32 	[%rd29+8], %f59;
	ld.global.f32 	%f60, [%rd29+12];
	ld.global.f32 	%f61, [%rd3];
	div.rn.f32 	%f62, %f60, %f61;
	st.global.f32 	[%rd29+12], %f62;
	ld.global.f32 	%f63, [%rd29+16];
	ld.global.f32 	%f64, [%rd3];
	div.rn.f32 	%f65, %f63, %f64;
	st.global.f32 	[%rd29+16], %f65;
	ld.global.f32 	%f66, [%rd29+20];
	ld.global.f32 	%f67, [%rd3];
	div.rn.f32 	%f68, %f66, %f67;
	st.global.f32 	[%rd29+20], %f68;
	ld.global.f32 	%f69, [%rd29+24];
	ld.global.f32 	%f70, [%rd3];
	div.rn.f32 	%f71, %f69, %f70;
	st.global.f32 	[%rd29+24], %f71;
	ld.global.f32 	%f72, [%rd29+28];
	ld.global.f32 	%f73, [%rd3];
	div.rn.f32 	%f74, %f72, %f73;
	st.global.f32 	[%rd29+28], %f74;
	add.s32 	%r92, %r92, 8;
$L__BB0_28:
	and.b32  	%r56, %r34, 7;
	setp.eq.s32 	%p8, %r56, 0;
	@%p8 bra 	$L__BB0_7;
	add.s16 	%rs21, %rs4, %rs18;
	cvt.u32.u16 	%r57, %rs21;
	and.b32  	%r58, %r57, 7;
	and.b32  	%r37, %r57, 3;
	add.s32 	%r59, %r58, -1;
	setp.lt.u32 	%p9, %r59, 3;
	@%p9 bra 	$L__BB0_31;
	add.s32 	%r60, %r92, %r7;
	mul.wide.u32 	%rd30, %r60, 4;
	add.s64 	%rd31, %rd2, %rd30;
	ld.global.f32 	%f75, [%rd31];
	ld.global.f32 	%f76, [%rd3];
	div.rn.f32 	%f77, %f75, %f76;
	st.global.f32 	[%rd31], %f77;
	cvt.u64.u32 	%rd32, %r7;
	cvt.u64.u32 	%rd33, %r92;
	add.s64 	%rd34, %rd33, %rd32;
	shl.b64 	%rd35, %rd34, 2;
	add.s64 	%rd36, %rd2, %rd35;
	ld.global.f32 	%f78, [%rd36+4];
	ld.global.f32 	%f79, [%rd3];
	div.rn.f32 	%f80, %f78, %f79;
	st.global.f32 	[%rd36+4], %f80;
	ld.global.f32 	%f81, [%rd36+8];
	ld.global.f32 	%f82, [%rd3];
	div.rn.f32 	%f83, %f81, %f82;
	st.global.f32 	[%rd36+8], %f83;
	ld.global.f32 	%f84, [%rd36+12];
	ld.global.f32 	%f85, [%rd3];
	div.rn.f32 	%f86, %f84, %f85;
	st.global.f32 	[%rd36+12], %f86;
	add.s32 	%r92, %r92, 4;
$L__BB0_31:
	setp.eq.s32 	%p10, %r37, 0;
	@%p10 bra 	$L__BB0_7;
	add.s32 	%r61, %r92, %r7;
	mul.wide.u32 	%rd37, %r61, 4;
	add.s64 	%rd38, %rd2, %rd37;
	ld.global.f32 	%f87, [%rd38];
	ld.global.f32 	%f88, [%rd3];
	div.rn.f32 	%f89, %f87, %f88;
	st.global.f32 	[%rd38], %f89;
	setp.eq.s32 	%p11, %r37, 1;
	@%p11 bra 	$L__BB0_7;
	cvt.u64.u32 	%rd39, %r7;
	cvt.u64.u32 	%rd40, %r92;
	add.s64 	%rd41, %rd40, %rd39;
	shl.b64 	%rd42, %rd41, 2;
	add.s64 	%rd11, %rd2, %rd42;
	ld.global.f32 	%f90, [%rd11+4];
	ld.global.f32 	%f91, [%rd3];
	div.rn.f32 	%f92, %f90, %f91;
	st.global.f32 	[%rd11+4], %f92;
	setp.eq.s32 	%p12, %r37, 2;
	@%p12 bra 	$L__BB0_7;
	ld.global.f32 	%f93, [%rd11+8];
	ld.global.f32 	%f94, [%rd3];
	div.rn.f32 	%f95, %f93, %f94;
	st.global.f32 	[%rd11+8], %f95;
	bra.uni 	$L__BB0_7;

}


// ===== COMPILED SASS (sm_100) =====

	.target	sm_100

	.elftype	@"ET_EXEC"


//--------------------- .note.nv.tkinfo           --------------------------
	.section	.note.nv.tkinfo,"",@"SHT_NOTE"
	.sectionflags	@"SHF_NOTE_NV_TKINFO"
	.tkinfo
        /*0018*/ 	.word	0x00000002
        /*0030*/ 	.string	""
        /*0030*/ 	.string	"ptxas"
        /*0030*/ 	.string	"Cuda compilation tools, release 13.0, V13.0.88"
        /*0030*/ 	.string	"Build cuda_13.0.r13.0/compiler.36424714_0"
        /*0030*/ 	.string	"-arch sm_100 -m 64 "



//--------------------- .note.nv.cuinfo           --------------------------
	.section	.note.nv.cuinfo,"",@"SHT_NOTE"
	.sectionflags	@"SHF_NOTE_NV_CUINFO"
        /*0018*/ 	.short	0x0002
        /*001a*/ 	.short	0x0064
        /*001c*/ 	.short	0x0082
	.zero		2


//--------------------- .nv.info                  --------------------------
	.section	.nv.info,"",@"SHT_CUDA_INFO"
	.align	4


	//----- nvinfo : EIATTR_REGCOUNT
	.align		4
        /*0000*/ 	.byte	0x04, 0x2f
        /*0002*/ 	.short	(.L_1 - .L_0)
	.align		4
.L_0:
        /*0004*/ 	.word	index@(_Z21spotrf_batched_kerneliiPf)
        /*0008*/ 	.word	0x0000001f


	//----- nvinfo : EIATTR_FRAME_SIZE
	.align		4
.L_1:
        /*000c*/ 	.byte	0x04, 0x11
        /*000e*/ 	.short	(.L_3 - .L_2)
	.align		4
.L_2:
        /*0010*/ 	.word	index@($__internal_1_$__cuda_sm3x_div_rn_noftz_f32_slowpath)
        /*0014*/ 	.word	0x00000000


	//----- nvinfo : EIATTR_FRAME_SIZE
	.align		4
.L_3:
        /*0018*/ 	.byte	0x04, 0x11
        /*001a*/ 	.short	(.L_5 - .L_4)
	.align		4
.L_4:
        /*001c*/ 	.word	index@($__internal_0_$__cuda_sm20_sqrt_rn_f32_slowpath)
        /*0020*/ 	.word	0x00000000


	//----- nvinfo : EIATTR_FRAME_SIZE
	.align		4
.L_5:
        /*0024*/ 	.byte	0x04, 0x11
        /*0026*/ 	.short	(.L_7 - .L_6)
	.align		4
.L_6:
        /*0028*/ 	.word	index@(_Z21spotrf_batched_kerneliiPf)
        /*002c*/ 	.word	0x00000000


	//----- nvinfo : EIATTR_MIN_STACK_SIZE
	.align		4
.L_7:
        /*0030*/ 	.byte	0x04, 0x12
        /*0032*/ 	.short	(.L_9 - .L_8)
	.align		4
.L_8:
        /*0034*/ 	.word	index@(_Z21spotrf_batched_kerneliiPf)
        /*0038*/ 	.word	0x00000000
.L_9:


//--------------------- .nv.compat                --------------------------
	.section	.nv.compat,"",@"SHT_CUDA_COMPAT_INFO"
	.align	4
        /*0000*/ 	.byte	0x02, 0x09, 0x00, 0x00, 0x02, 0x02, 0x01, 0x00, 0x02, 0x05, 0x05, 0x00, 0x03, 0x07, 0x01, 0x01
        /*0010*/ 	.byte	0x02, 0x03, 0x00, 0x00, 0x02, 0x06, 0x01, 0x00, 0x04, 0x0b, 0x08, 0x00, 0x01, 0x00, 0x00, 0x00
        /*0020*/ 	.byte	0x00, 0x00, 0x00, 0x00


//--------------------- .nv.info._Z21spotrf_batched_kerneliiPf --------------------------
	.section	.nv.info._Z21spotrf_batched_kerneliiPf,"",@"SHT_CUDA_INFO"
	.sectionflags	@""
	.align	4


	//----- nvinfo : EIATTR_CUDA_API_VERSION
	.align		4
        /*0000*/ 	.byte	0x04, 0x37
        /*0002*/ 	.short	(.L_11 - .L_10)
.L_10:
        /*0004*/ 	.word	0x00000082


	//----- nvinfo : EIATTR_KPARAM_INFO
	.align		4
.L_11:
        /*0008*/ 	.byte	0x04, 0x17
        /*000a*/ 	.short	(.L_13 - .L_12)
.L_12:
        /*000c*/ 	.word	0x00000000
        /*0010*/ 	.short	0x0002
        /*0012*/ 	.short	0x0008
        /*0014*/ 	.byte	0x00, 0xf5, 0x21, 0x00


	//----- nvinfo : EIATTR_KPARAM_INFO
	.align		4
.L_13:
        /*0018*/ 	.byte	0x04, 0x17
        /*001a*/ 	.short	(.L_15 - .L_14)
.L_14:
        /*001c*/ 	.word	0x00000000
        /*0020*/ 	.short	0x0001
        /*0022*/ 	.short	0x0004
        /*0024*/ 	.byte	0x00, 0xf0, 0x11, 0x00


	//----- nvinfo : EIATTR_KPARAM_INFO
	.align		4
.L_15:
        /*0028*/ 	.byte	0x04, 0x17
        /*002a*/ 	.short	(.L_17 - .L_16)
.L_16:
        /*002c*/ 	.word	0x00000000
        /*0030*/ 	.short	0x0000
        /*0032*/ 	.short	0x0000
        /*0034*/ 	.byte	0x00, 0xf0, 0x11, 0x00


	//----- nvinfo : EIATTR_SPARSE_MMA_MASK
	.align		4
.L_17:
        /*0038*/ 	.byte	0x03, 0x50
        /*003a*/ 	.short	0x0000


	//----- nvinfo : EIATTR_MAXREG_COUNT
	.align		4
        /*003c*/ 	.byte	0x03, 0x1b
        /*003e*/ 	.short	0x00ff


	//----- nvinfo : EIATTR_MERCURY_ISA_VERSION
	.align		4
        /*0040*/ 	.byte	0x03, 0x5f
        /*0042*/ 	.short	0x0101


	//----- nvinfo : EIATTR_VRC_CTA_INIT_COUNT
	.align		4
        /*0044*/ 	.byte	0x02, 0x4a
	.zero		1
	.zero		1


	//----- nvinfo : EIATTR_EXIT_INSTR_OFFSETS
	.align		4
        /*0048*/ 	.byte	0x04, 0x1c
        /*004a*/ 	.short	(.L_19 - .L_18)


	//   ....[0]....
.L_18:
        /*004c*/ 	.word	0x00000030


	//   ....[1]....
        /*0050*/ 	.word	0x00000070


	//   ....[2]....
        /*0054*/ 	.word	0x00002fc0


	//----- nvinfo : EIATTR_CRS_STACK_SIZE
	.align		4
.L_19:
        /*0058*/ 	.byte	0x04, 0x1e
        /*005a*/ 	.short	(.L_21 - .L_20)
.L_20:
        /*005c*/ 	.word	0x00000000


	//----- nvinfo : EIATTR_CBANK_PARAM_SIZE
	.align		4
.L_21:
        /*0060*/ 	.byte	0x03, 0x19
        /*0062*/ 	.short	0x0010


	//----- nvinfo : EIATTR_PARAM_CBANK
	.align		4
        /*0064*/ 	.byte	0x04, 0x0a
        /*0066*/ 	.short	(.L_23 - .L_22)
	.align		4
.L_22:
        /*0068*/ 	.word	index@(.nv.constant0._Z21spotrf_batched_kerneliiPf)
        /*006c*/ 	.short	0x0380
        /*006e*/ 	.short	0x0010


	//----- nvinfo : EIATTR_SW_WAR
	.align		4
.L_23:
        /*0070*/ 	.byte	0x04, 0x36
        /*0072*/ 	.short	(.L_25 - .L_24)
.L_24:
        /*0074*/ 	.word	0x00000008
.L_25:


//--------------------- .nv.callgraph             --------------------------
	.section	.nv.callgraph,"",@"SHT_CUDA_CALLGRAPH"
	.align	4
	.sectionentsize	8
	.align		4
        /*0000*/ 	.word	0x00000000
	.align		4
        /*0004*/ 	.word	0xffffffff
	.align		4
        /*0008*/ 	.word	0x00000000
	.align		4
        /*000c*/ 	.word	0xfffffffe
	.align		4
        /*0010*/ 	.word	0x00000000
	.align		4
        /*0014*/ 	.word	0xfffffffd
	.align		4
        /*0018*/ 	.word	0x00000000
	.align		4
        /*001c*/ 	.word	0xfffffffc


//--------------------- .text._Z21spotrf_batched_kerneliiPf --------------------------
	.section	.text._Z21spotrf_batched_kerneliiPf,"ax",@progbits
	.align	128
        .global         _Z21spotrf_batched_kerneliiPf
        .type           _Z21spotrf_batched_kerneliiPf,@function
        .size           _Z21spotrf_batched_kerneliiPf,(.L_x_58 - _Z21spotrf_batched_kerneliiPf)
        .other          _Z21spotrf_batched_kerneliiPf,@"STO_CUDA_ENTRY STV_DEFAULT"
_Z21spotrf_batched_kerneliiPf:
.text._Z21spotrf_batched_kerneliiPf:
[----:B------:R-:W-:Y:S08]  /*0000*/  LDC R1, c[0x0][0x37c] ;  /* 0x0000df00ff017b82 */ /* 0x000ff00000000800 */
[----:B------:R-:W0:Y:S02]  /*0010*/  LDC R0, c[0x0][0x384] ;  /* 0x0000e100ff007b82 */ /* 0x000e240000000800 */
[----:B0-----:R-:W-:-:S13]  /*0020*/  ISETP.GE.AND P0, PT, R0, 0x1, PT ;  /* 0x000000010000780c */ /* 0x001fda0003f06270 */
[----:B------:R-:W-:Y:S05]  /*0030*/  @!P0 EXIT ;  /* 0x000000000000894d */ /* 0x000fea0003800000 */
[----:B------:R-:W0:Y:S02]  /*0040*/  LDCU UR14, c[0x0][0x380] ;  /* 0x00007000ff0e77ac */ /* 0x000e240008000800 */
[----:B0-----:R-:W-:-:S04]  /*0050*/  MOV R0, UR14 ;  /* 0x0000000e00007c02 */ /* 0x001fc80008000f00 */
[----:B------:R-:W-:-:S13]  /*0060*/  ISETP.GE.AND P0, PT, R0, 0x1, PT ;  /* 0x000000010000780c */ /* 0x000fda0003f06270 */
[----:B------:R-:W-:Y:S05]  /*0070*/  @!P0 EXIT ;  /* 0x000000000000894d */ /* 0x000fea0003800000 */
[----:B------:R-:W0:Y:S01]  /*0080*/  LDCU.64 UR18, c[0x0][0x358] ;  /* 0x00006b00ff1277ac */ /* 0x000e220008000a00 */
[----:B------:R-:W-:Y:S01]  /*0090*/  UIMAD UR14, UR14, UR14, URZ ;  /* 0x0000000e0e0e72a4 */ /* 0x000fe2000f8e02ff */
[----:B------:R-:W-:-:S11]  /*00a0*/  UMOV UR4, URZ ;  /* 0x000000ff00047c82 */ /* 0x000fd60008000000 */
.L_x_46:
[----:B-1----:R-:W1:Y:S01]  /*00b0*/  LDCU UR5, c[0x0][0x384] ;  /* 0x00007080ff0577ac */ /* 0x002e620008000800 */
[----:B------:R-:W-:Y:S02]  /*00c0*/  PRMT R4, RZ, 0x7610, R4 ;  /* 0x00007610ff047816 */ /* 0x000fe40000000004 */
[----:B------:R-:W-:Y:S01]  /*00d0*/  PRMT R5, RZ, 0x7610, R5 ;  /* 0x00007610ff057816 */ /* 0x000fe20000000005 */
[----:B--2---:R-:W2:Y:S01]  /*00e0*/  LDCU.64 UR6, c[0x0][0x388] ;  /* 0x00007100ff0677ac */ /* 0x004ea20008000a00 */
[----:B------:R-:W-:Y:S01]  /*00f0*/  PRMT R6, RZ, 0x7610, R6 ;  /* 0x00007610ff067816 */ /* 0x000fe20000000006 */
[----:B------:R-:W-:Y:S02]  /*0100*/  UIMAD UR17, UR14, UR4, URZ ;  /* 0x000000040e1172a4 */ /* 0x000fe4000f8e02ff */
[----:B------:R-:W-:-:S04]  /*0110*/  UIADD3 UR4, UPT, UPT, UR4, 0x1, URZ ;  /* 0x0000000104047890 */ /* 0x000fc8000fffe0ff */
[----:B-1----:R-:W-:-:S03]  /*0120*/  UISETP.NE.AND UP0, UPT, UR4, UR5, UPT ;  /* 0x000000050400728c */ /* 0x002fc6000bf05270 */
[----:B------:R-:W-:Y:S01]  /*0130*/  UMOV UR5, URZ ;  /* 0x000000ff00057c82 */ /* 0x000fe20008000000 */
[----:B0-2---:R-:W-:-:S12]  /*0140*/  UIMAD.WIDE UR10, UR17, 0x4, UR6 ;  /* 0x00000004110a78a5 */ /* 0x005fd8000f8e0206 */
.L_x_45:
[----:B-1----:R-:W1:Y:S01]  /*0150*/  LDC R20, c[0x0][0x380] ;  /* 0x0000e000ff147b82 */ /* 0x002e620000000800 */
[----:B------:R-:W-:Y:S02]  /*0160*/  HFMA2 R17, -RZ, RZ, 0, 2.384185791015625e-07 ;  /* 0x00000004ff117431 */ /* 0x000fe400000001ff */
[----:B-1----:R-:W-:-:S04]  /*0170*/  IMAD R7, R20, UR5, RZ ;  /* 0x0000000514077c24 */ /* 0x002fc8000f8e02ff */
[----:B------:R-:W-:-:S04]  /*0180*/  VIADD R16, R7, UR5 ;  /* 0x0000000507107c36 */ /* 0x000fc80008000000 */
[----:B------:R-:W-:-:S05]  /*0190*/  IMAD.WIDE.U32 R16, R16, R17, UR10 ;  /* 0x0000000a10107e25 */ /* 0x000fca000f8e0011 */
[----:B0-2---:R-:W2:Y:S01]  /*01a0*/  LDG.E R12, desc[UR18][R16.64] ;  /* 0x00000012100c7981 */ /* 0x005ea2000c1e1900 */
[----:B------:R-:W-:Y:S01]  /*01b0*/  ULOP3.LUT UR20, URZ, UR5, URZ, 0x33, !UPT ;  /* 0x00000005ff147292 */ /* 0x000fe2000f8e33ff */
[----:B------:R-:W-:-:S05]  /*01c0*/  LOP3.LUT R8, R5, 0x7, RZ, 0x3c, !PT ;  /* 0x0000000705087812 */ /* 0x000fca00078e3cff */
[----:B------:R-:W-:Y:S02]  /*01d0*/  IADD3 R20, PT, PT, R20, UR20, RZ ;  /* 0x0000001414147c10 */ /* 0x000fe4000fffe0ff */
[----:B--2---:R-:W-:Y:S01]  /*01e0*/  IADD3 R0, PT, PT, R12, -0xd000000, RZ ;  /* 0xf30000000c007810 */ /* 0x004fe20007ffe0ff */
[----:B------:R0:W1:Y:S03]  /*01f0*/  MUFU.RSQ R9, R12 ;  /* 0x0000000c00097308 */ /* 0x0000660000001400 */
[----:B------:R-:W-:-:S13]  /*0200*/  ISETP.GT.U32.AND P0, PT, R0, 0x727fffff, PT ;  /* 0x727fffff0000780c */ /* 0x000fda0003f04070 */
[----:B0-----:R-:W-:Y:S05]  /*0210*/  @!P0 BRA `(.L_x_0) ;  /* 0x0000000000108947 */ /* 0x001fea0003800000 */
[----:B------:R-:W-:-:S07]  /*0220*/  MOV R10, 0x240 ;  /* 0x00000240000a7802 */ /* 0x000fce0000000f00 */
[----:B-1----:R-:W-:Y:S05]  /*0230*/  CALL.REL.NOINC `($__internal_0_$__cuda_sm20_sqrt_rn_f32_slowpath) ;  /* 0x0000002c00647944 */ /* 0x002fea0003c00000 */
[----:B------:R-:W-:Y:S01]  /*0240*/  IMAD.MOV.U32 R3, RZ, RZ, R0 ;  /* 0x000000ffff037224 */ /* 0x000fe200078e0000 */
[----:B------:R-:W-:Y:S06]  /*0250*/  BRA `(.L_x_1) ;  /* 0x0000000000107947 */ /* 0x000fec0003800000 */
.L_x_0:
[----:B-1----:R-:W-:Y:S01]  /*0260*/  FMUL.FTZ R3, R12, R9 ;  /* 0x000000090c037220 */ /* 0x002fe20000410000 */
[----:B------:R-:W-:-:S03]  /*0270*/  FMUL.FTZ R2, R9, 0.5 ;  /* 0x3f00000009027820 */ /* 0x000fc60000410000 */
[----:B------:R-:W-:-:S04]  /*0280*/  FFMA R0, -R3, R3, R12 ;  /* 0x0000000303007223 */ /* 0x000fc8000000010c */
[----:B------:R-:W-:-:S07]  /*0290*/  FFMA R3, R0, R2, R3 ;  /* 0x0000000200037223 */ /* 0x000fce0000000003 */
.L_x_1:
[----:B------:R-:W0:Y:S01]  /*02a0*/  LDCU UR9, c[0x0][0x380] ;  /* 0x00007000ff0977ac */ /* 0x000e220008000800 */
[----:B------:R1:W-:Y:S01]  /*02b0*/  STG.E desc[UR18][R16.64], R3 ;  /* 0x0000000310007986 */ /* 0x0003e2000c101912 */
[----:B------:R-:W-:-:S04]  /*02c0*/  UIADD3 UR16, UPT, UPT, UR5, 0x1, URZ ;  /* 0x0000000105107890 */ /* 0x000fc8000fffe0ff */
[----:B0-----:R-:W-:-:S09]  /*02d0*/  UISETP.GE.AND UP1, UPT, UR16, UR9, UPT ;  /* 0x000000091000728c */ /* 0x001fd2000bf26270 */
[----:B-1----:R-:W-:Y:S05]  /*02e0*/  BRA.U UP1, `(.L_x_2) ;  /* 0x0000002d01187547 */ /* 0x002fea000b800000 */
[----:B------:R-:W-:Y:S01]  /*02f0*/  UIADD3 UR6, UPT, UPT, -UR5, -0x2, UR9 ;  /* 0xfffffffe05067890 */ /* 0x000fe2000fffe109 */
[----:B------:R-:W-:-:S03]  /*0300*/  MOV R22, UR16 ;  /* 0x0000001000167c02 */ /* 0x000fc60008000f00 */
[----:B------:R-:W-:-:S09]  /*0310*/  UISETP.GE.U32.AND UP1, UPT, UR6, 0xf, UPT ;  /* 0x0000000f0600788c */ /* 0x000fd2000bf26070 */
[----:B------:R-:W-:Y:S05]  /*0320*/  BRA.U !UP1, `(.L_x_3) ;  /* 0x0000001109287547 */ /* 0x000fea000b800000 */
[----:B------:R-:W0:Y:S01]  /*0330*/  LDCU.64 UR6, c[0x0][0x388] ;  /* 0x00007100ff0677ac */ /* 0x000e220008000a00 */
[----:B------:R-:W-:Y:S02]  /*0340*/  LOP3.LUT R21, R20, 0xfffffff0, RZ, 0xc0, !PT ;  /* 0xfffffff014157812 */ /* 0x000fe400078ec0ff */
[----:B------:R-:W-:Y:S01]  /*0350*/  MOV R22, UR5 ;  /* 0x0000000500167c02 */ /* 0x000fe20008000f00 */
[----:B------:R-:W-:Y:S02]  /*0360*/  UIMAD UR8, UR5, UR9, UR5 ;  /* 0x00000009050872a4 */ /* 0x000fe4000f8e0205 */
[----:B------:R-:W-:Y:S02]  /*0370*/  IMAD.MOV R21, RZ, RZ, -R21 ;  /* 0x000000ffff157224 */ /* 0x000fe400078e0a15 */
[----:B------:R-:W-:Y:S02]  /*0380*/  UIADD3 UR15, UPT, UPT, UR8, 0x1, URZ ;  /* 0x00000001080f7890 */ /* 0x000fe4000fffe0ff */
[----:B0-----:R-:W-:-:S03]  /*0390*/  UIMAD.WIDE UR12, UR17, 0x4, UR6 ;  /* 0x00000004110c78a5 */ /* 0x001fc6000f8e0206 */
[----:B------:R-:W-:Y:S01]  /*03a0*/  UMOV UR6, UR16 ;  /* 0x0000001000067c82 */ /* 0x000fe20008000000 */
[----:B------:R-:W-:Y:S02]  /*03b0*/  UMOV UR7, URZ ;  /* 0x000000ff00077c82 */ /* 0x000fe40008000000 */
[----:B------:R-:W-:Y:S02]  /*03c0*/  UIMAD.WIDE.U32 UR8, UR5, UR9, UR6 ;  /* 0x00000009050872a5 */ /* 0x000fe4000f8e0006 */
[----:B------:R-:W-:Y:S02]  /*03d0*/  UIMAD.WIDE.U32 UR6, UR15, 0x4, UR12 ;  /* 0x000000040f0678a5 */ /* 0x000fe4000f8e000c */
[----:B------:R-:W-:-:S04]  /*03e0*/  ULEA UR12, UP1, UR8, UR12, 0x2 ;  /* 0x0000000c080c7291 */ /* 0x000fc8000f8210ff */
[----:B------:R-:W-:Y:S01]  /*03f0*/  ULEA.HI.X UR9, UR8, UR13, UR9, 0x2, UP1 ;  /* 0x0000000d08097291 */ /* 0x000fe200088f1409 */
[----:B------:R-:W-:Y:S01]  /*0400*/  MOV R2, UR6 ;  /* 0x0000000600027c02 */ /* 0x000fe20008000f00 */
[----:B------:R-:W-:Y:S01]  /*0410*/  UIADD3 UR8, UP1, UPT, UR12, 0x20, URZ ;  /* 0x000000200c087890 */ /* 0x000fe2000ff3e0ff */
[----:B------:R-:W-:Y:S01]  /*0420*/  MOV R10, UR6 ;  /* 0x00000006000a7c02 */ /* 0x000fe20008000f00 */
[----:B------:R-:W-:Y:S01]  /*0430*/  IMAD.U32 R3, RZ, RZ, UR7 ;  /* 0x00000007ff037e24 */ /* 0x000fe2000f8e00ff */
[----:B------:R-:W-:Y:S01]  /*0440*/  MOV R11, UR7 ;  /* 0x00000007000b7c02 */ /* 0x000fe20008000f00 */
[----:B------:R-:W-:Y:S01]  /*0450*/  UIADD3.X UR6, UPT, UPT, URZ, UR9, URZ, UP1, !UPT ;  /* 0x00000009ff067290 */ /* 0x000fe20008ffe4ff */
[----:B------:R-:W-:Y:S01]  /*0460*/  IMAD.MOV.U32 R14, RZ, RZ, R2 ;  /* 0x000000ffff0e7224 */ /* 0x000fe200078e0002 */
[----:B------:R-:W-:Y:S02]  /*0470*/  MOV R10, UR8 ;  /* 0x00000008000a7c02 */ /* 0x000fe40008000f00 */
[----:B------:R-:W-:-:S02]  /*0480*/  MOV R15, R11 ;  /* 0x0000000b000f7202 */ /* 0x000fc40000000f00 */
[----:B------:R-:W-:-:S07]  /*0490*/  MOV R11, UR6 ;  /* 0x00000006000b7c02 */ /* 0x000fce0008000f00 */
.L_x_20:
[----:B------:R-:W2:Y:S04]  /*04a0*/  LDG.E R18, desc[UR18][R16.64] ;  /* 0x0000001210127981 */ /* 0x000ea8000c1e1900 */
[----:B------:R-:W3:Y:S01]  /*04b0*/  LDG.E R3, desc[UR18][R14.64] ;  /* 0x000000120e037981 */ /* 0x000ee2000c1e1900 */
[----:B------:R-:W-:Y:S01]  /*04c0*/  IMAD.MOV.U32 R12, RZ, RZ, R10 ;  /* 0x000000ffff0c7224 */ /* 0x000fe200078e000a */
[----:B------:R-:W-:Y:S01]  /*04d0*/  MOV R13, R11 ;  /* 0x0000000b000d7202 */ /* 0x000fe20000000f00 */
[----:B--2---:R-:W0:Y:S08]  /*04e0*/  MUFU.RCP R0, R18 ;  /* 0x0000001200007308 */ /* 0x004e300000001000 */
[----:B---3--:R-:W1:Y:S01]  /*04f0*/  FCHK P0, R3, R18 ;  /* 0x0000001203007302 */ /* 0x008e620000000000 */
[----:B0-----:R-:W-:-:S04]  /*0500*/  FFMA R9, -R18, R0, 1 ;  /* 0x3f80000012097423 */ /* 0x001fc80000000100 */
[----:B------:R-:W-:-:S04]  /*0510*/  FFMA R0, R0, R9, R0 ;  /* 0x0000000900007223 */ /* 0x000fc80000000000 */
[----:B------:R-:W-:-:S04]  /*0520*/  FFMA R9, R3, R0, RZ ;  /* 0x0000000003097223 */ /* 0x000fc800000000ff */
[----:B------:R-:W-:-:S04]  /*0530*/  FFMA R2, -R18, R9, R3 ;  /* 0x0000000912027223 */ /* 0x000fc80000000103 */
[----:B------:R-:W-:Y:S01]  /*0540*/  FFMA R0, R0, R2, R9 ;  /* 0x0000000200007223 */ /* 0x000fe20000000009 */
[----:B-1----:R-:W-:Y:S06]  /*0550*/  @!P0 BRA `(.L_x_4) ;  /* 0x00000000000c8947 */ /* 0x002fec0003800000 */
[----:B------:R-:W-:Y:S02]  /*0560*/  MOV R0, R18 ;  /* 0x0000001200007202 */ /* 0x000fe40000000f00 */
[----:B------:R-:W-:-:S07]  /*0570*/  MOV R2, 0x590 ;  /* 0x0000059000027802 */ /* 0x000fce0000000f00 */
[----:B------:R-:W-:Y:S05]  /*0580*/  CALL.REL.NOINC `($__internal_1_$__cuda_sm3x_div_rn_noftz_f32_slowpath) ;  /* 0x0000002800f47944 */ /* 0x000fea0003c00000 */
.L_x_4:
[----:B------:R0:W-:Y:S04]  /*0590*/  STG.E desc[UR18][R14.64], R0 ;  /* 0x000000000e007986 */ /* 0x0001e8000c101912 */
[----:B------:R-:W2:Y:S04]  /*05a0*/  LDG.E R18, desc[UR18][R16.64] ;  /* 0x0000001210127981 */ /* 0x000ea8000c1e1900 */
[----:B------:R-:W3:Y:S01]  /*05b0*/  LDG.E R3, desc[UR18][R12.64+-0x1c] ;  /* 0xffffe4120c037981 */ /* 0x000ee2000c1e1900 */
[----:B--2---:R-:W1:Y:S08]  /*05c0*/  MUFU.RCP R2, R18 ;  /* 0x0000001200027308 */ /* 0x004e700000001000 */
[----:B---3--:R-:W2:Y:S01]  /*05d0*/  FCHK P0, R3, R18 ;  /* 0x0000001203007302 */ /* 0x008ea20000000000 */
[----:B-1----:R-:W-:-:S04]  /*05e0*/  FFMA R9, -R18, R2, 1 ;  /* 0x3f80000012097423 */ /* 0x002fc80000000102 */
[----:B------:R-:W-:-:S04]  /*05f0*/  FFMA R2, R2, R9, R2 ;  /* 0x0000000902027223 */ /* 0x000fc80000000002 */
[----:B------:R-:W-:-:S04]  /*0600*/  FFMA R9, R3, R2, RZ ;  /* 0x0000000203097223 */ /* 0x000fc800000000ff */
[----:B------:R-:W-:-:S04]  /*0610*/  FFMA R10, -R18, R9, R3 ;  /* 0x00000009120a7223 */ /* 0x000fc80000000103 */
[----:B------:R-:W-:Y:S01]  /*0620*/  FFMA R9, R2, R10, R9 ;  /* 0x0000000a02097223 */ /* 0x000fe20000000009 */
[----:B0-2---:R-:W-:Y:S06]  /*0630*/  @!P0 BRA `(.L_x_5) ;  /* 0x0000000000108947 */ /* 0x005fec0003800000 */
[----:B------:R-:W-:Y:S01]  /*0640*/  IMAD.MOV.U32 R0, RZ, RZ, R18 ;  /* 0x000000ffff007224 */ /* 0x000fe200078e0012 */
[----:B------:R-:W-:-:S07]  /*0650*/  MOV R2, 0x670 ;  /* 0x0000067000027802 */ /* 0x000fce0000000f00 */
[----:B------:R-:W-:Y:S05]  /*0660*/  CALL.REL.NOINC `($__internal_1_$__cuda_sm3x_div_rn_noftz_f32_slowpath) ;  /* 0x0000002800bc7944 */ /* 0x000fea0003c00000 */
[----:B------:R-:W-:-:S07]  /*0670*/  MOV R9, R0 ;  /* 0x0000000000097202 */ /* 0x000fce0000000f00 */
.L_x_5:
        /* <DEDUP_REMOVED lines=11> */
[----:B------:R-:W-:Y:S02]  /*0730*/  MOV R0, R10 ;  /* 0x0000000a00007202 */ /* 0x000fe40000000f00 */
[----:B------:R-:W-:-:S07]  /*0740*/  MOV R2, 0x760 ;  /* 0x0000076000027802 */ /* 0x000fce0000000f00 */
[----:B------:R-:W-:Y:S05]  /*0750*/  CALL.REL.NOINC `($__internal_1_$__cuda_sm3x_div_rn_noftz_f32_slowpath) ;  /* 0x0000002800807944 */ /* 0x000fea0003c00000 */
.L_x_6:
        /* <DEDUP_REMOVED lines=15> */
.L_x_7:
        /* <DEDUP_REMOVED lines=14> */
.L_x_8:
        /* <DEDUP_REMOVED lines=15> */
.L_x_9:
        /* <DEDUP_REMOVED lines=14> */
.L_x_10:
        /* <DEDUP_REMOVED lines=15> */
.L_x_11:
        /* <DEDUP_REMOVED lines=14> */
.L_x_12:
        /* <DEDUP_REMOVED lines=15> */
.L_x_13:
        /* <DEDUP_REMOVED lines=14> */
.L_x_14:
        /* <DEDUP_REMOVED lines=15> */
.L_x_15:
        /* <DEDUP_REMOVED lines=14> */
.L_x_16:
        /* <DEDUP_REMOVED lines=15> */
.L_x_17:
        /* <DEDUP_REMOVED lines=14> */
.L_x_18:
        /* <DEDUP_REMOVED lines=15> */
.L_x_19:
[----:B------:R0:W-:Y:S01]  /*1330*/  STG.E desc[UR18][R12.64+0x1c], R9 ;  /* 0x00001c090c007986 */ /* 0x0001e2000c101912 */
[----:B------:R-:W-:Y:S02]  /*1340*/  IADD3 R21, PT, PT, R21, 0x10, RZ ;  /* 0x0000001015157810 */ /* 0x000fe40007ffe0ff */
[----:B------:R-:W-:Y:S02]  /*1350*/  IADD3 R14, P1, PT, R14, 0x40, RZ ;  /* 0x000000400e0e7810 */ /* 0x000fe40007f3e0ff */
[----:B------:R-:W-:Y:S02]  /*1360*/  ISETP.NE.AND P0, PT, R21, RZ, PT ;  /* 0x000000ff1500720c */ /* 0x000fe40003f05270 */
[----:B------:R-:W-:Y:S01]  /*1370*/  IADD3 R10, P2, PT, R12, 0x40, RZ ;  /* 0x000000400c0a7810 */ /* 0x000fe20007f5e0ff */
[----:B------:R-:W-:Y:S01]  /*1380*/  IMAD.X R15, RZ, RZ, R15, P1 ;  /* 0x000000ffff0f7224 */ /* 0x000fe200008e060f */
[----:B------:R-:W-:Y:S02]  /*1390*/  IADD3 R22, PT, PT, R22, 0x10, RZ ;  /* 0x0000001016167810 */ /* 0x000fe40007ffe0ff */
[----:B------:R-:W-:-:S07]  /*13a0*/  IADD3.X R11, PT, PT, RZ, R13, RZ, P2, !PT ;  /* 0x0000000dff0b7210 */ /* 0x000fce00017fe4ff */
[----:B0-----:R-:W-:Y:S05]  /*13b0*/  @P0 BRA `(.L_x_20) ;  /* 0xfffffff000380947 */ /* 0x001fea000383ffff */
[----:B------:R-:W-:-:S07]  /*13c0*/  VIADD R22, R22, 0x1 ;  /* 0x0000000116167836 */ /* 0x000fce0000000000 */
.L_x_3:
[----:B------:R-:W-:-:S13]  /*13d0*/  LOP3.LUT P0, RZ, R20, 0xf, RZ, 0xc0, !PT ;  /* 0x0000000f14ff7812 */ /* 0x000fda000780c0ff */
[----:B------:R-:W-:Y:S05]  /*13e0*/  @!P0 BRA `(.L_x_21) ;  /* 0x00000010000c8947 */ /* 0x000fea0003800000 */
[----:B------:R-:W0:Y:S01]  /*13f0*/  LDCU.U16 UR6, c[0x0][0x380] ;  /* 0x00007000ff0677ac */ /* 0x000e220008000400 */
[----:B------:R-:W-:-:S04]  /*1400*/  LOP3.LUT R0, RZ, R6, RZ, 0x33, !PT ;  /* 0x00000006ff007212 */ /* 0x000fc800078e33ff */
[----:B0-----:R-:W-:-:S04]  /*1410*/  IADD3 R0, PT, PT, R0, UR6, RZ ;  /* 0x0000000600007c10 */ /* 0x001fc8000fffe0ff */
[----:B------:R-:W-:-:S04]  /*1420*/  LOP3.LUT R12, R0, 0xf, RZ, 0xc0, !PT ;  /* 0x0000000f000c7812 */ /* 0x000fc800078ec0ff */
[----:B------:R-:W-:-:S04]  /*1430*/  IADD3 R0, PT, PT, R12, -0x1, RZ ;  /* 0xffffffff0c007810 */ /* 0x000fc80007ffe0ff */
[----:B------:R-:W-:-:S13]  /*1440*/  ISETP.GE.U32.AND P0, PT, R0, 0x7, PT ;  /* 0x000000070000780c */ /* 0x000fda0003f06070 */
[----:B------:R-:W-:Y:S05]  /*1450*/  @!P0 BRA `(.L_x_22) ;  /* 0x0000000400ec8947 */ /* 0x000fea0003800000 */
[----:B------:R-:W2:Y:S01]  /*1460*/  LDG.E R10, desc[UR18][R16.64] ;  /* 0x00000012100a7981 */ /* 0x000ea2000c1e1900 */
[----:B------:R-:W-:Y:S02]  /*1470*/  HFMA2 R21, -RZ, RZ, 0, 2.384185791015625e-07 ;  /* 0x00000004ff157431 */ /* 0x000fe400000001ff */
[----:B------:R-:W-:-:S04]  /*1480*/  IMAD.IADD R20, R7, 0x1, R22 ;  /* 0x0000000107147824 */ /* 0x000fc800078e0216 */
[----:B------:R-:W-:-:S05]  /*1490*/  IMAD.WIDE.U32 R20, R20, R21, UR10 ;  /* 0x0000000a14147e25 */ /* 0x000fca000f8e0015 */
[----:B------:R-:W3:Y:S01]  /*14a0*/  LDG.E R3, desc[UR18][R20.64] ;  /* 0x0000001214037981 */ /* 0x000ee2000c1e1900 */
        /* <DEDUP_REMOVED lines=11> */
.L_x_23:
[----:B------:R0:W-:Y:S01]  /*1560*/  STG.E desc[UR18][R20.64], R0 ;  /* 0x0000000014007986 */ /* 0x0001e2000c101912 */
[----:B------:R-:W-:-:S03]  /*1570*/  IADD3 R2, P0, PT, R7, R22, RZ ;  /* 0x0000001607027210 */ /* 0x000fc60007f1e0ff */
[----:B------:R-:W2:Y:S02]  /*1580*/  LDG.E R10, desc[UR18][R16.64] ;  /* 0x00000012100a7981 */ /* 0x000ea4000c1e1900 */
[----:B------:R-:W-:Y:S01]  /*1590*/  IMAD.X R3, RZ, RZ, RZ, P0 ;  /* 0x000000ffff037224 */ /* 0x000fe200000e06ff */
[----:B------:R-:W-:-:S04]  /*15a0*/  LEA R14, P0, R2, UR10, 0x2 ;  /* 0x0000000a020e7c11 */ /* 0x000fc8000f8010ff */
[----:B------:R-:W-:-:S05]  /*15b0*/  LEA.HI.X R15, R2, UR11, R3, 0x2, P0 ;  /* 0x0000000b020f7c11 */ /* 0x000fca00080f1403 */
[----:B------:R-:W3:Y:S01]  /*15c0*/  LDG.E R3, desc[UR18][R14.64+0x4] ;  /* 0x000004120e037981 */ /* 0x000ee2000c1e1900 */
[----:B--2---:R-:W1:Y:S08]  /*15d0*/  MUFU.RCP R2, R10 ;  /* 0x0000000a00027308 */ /* 0x004e700000001000 */
[----:B---3--:R-:W2:Y:S01]  /*15e0*/  FCHK P0, R3, R10 ;  /* 0x0000000a03007302 */ /* 0x008ea20000000000 */
[----:B-1----:R-:W-:-:S04]  /*15f0*/  FFMA R9, -R10, R2, 1 ;  /* 0x3f8000000a097423 */ /* 0x002fc80000000102 */
[----:B------:R-:W-:-:S04]  /*1600*/  FFMA R2, R2, R9, R2 ;  /* 0x0000000902027223 */ /* 0x000fc80000000002 */
[----:B------:R-:W-:-:S04]  /*1610*/  FFMA R9, R3, R2, RZ ;  /* 0x0000000203097223 */ /* 0x000fc800000000ff */
[----:B0-----:R-:W-:-:S04]  /*1620*/  FFMA R0, -R10, R9, R3 ;  /* 0x000000090a007223 */ /* 0x001fc80000000103 */
[----:B------:R-:W-:Y:S01]  /*1630*/  FFMA R0, R2, R0, R9 ;  /* 0x0000000002007223 */ /* 0x000fe20000000009 */
[----:B--2---:R-:W-:Y:S06]  /*1640*/  @!P0 BRA `(.L_x_24) ;  /* 0x00000000000c8947 */ /* 0x004fec0003800000 */
[----:B------:R-:W-:Y:S02]  /*1650*/  MOV R0, R10 ;  /* 0x0000000a00007202 */ /* 0x000fe40000000f00 */
[----:B------:R-:W-:-:S07]  /*1660*/  MOV R2, 0x1680 ;  /* 0x0000168000027802 */ /* 0x000fce0000000f00 */
[----:B------:R-:W-:Y:S05]  /*1670*/  CALL.REL.NOINC `($__internal_1_$__cuda_sm3x_div_rn_noftz_f32_slowpath) ;  /* 0x0000001800b87944 */ /* 0x000fea0003c00000 */
.L_x_24:
        /* <DEDUP_REMOVED lines=14> */
[----:B------:R-:W-:-:S07]  /*1760*/  IMAD.MOV.U32 R9, RZ, RZ, R0 ;  /* 0x000000ffff097224 */ /* 0x000fce00078e0000 */
.L_x_25:
        /* <DEDUP_REMOVED lines=14> */
.L_x_26:
        /* <DEDUP_REMOVED lines=15> */
.L_x_27:
        /* <DEDUP_REMOVED lines=14> */
.L_x_28:
        /* <DEDUP_REMOVED lines=15> */
.L_x_29:
        /* <DEDUP_REMOVED lines=14> */
.L_x_30:
[----:B------:R0:W-:Y:S01]  /*1bf0*/  STG.E desc[UR18][R14.64+0x1c], R0 ;  /* 0x00001c000e007986 */ /* 0x0001e2000c101912 */
[----:B------:R-:W-:-:S07]  /*1c00*/  IADD3 R22, PT, PT, R22, 0x8, RZ ;  /* 0x0000000816167810 */ /* 0x000fce0007ffe0ff */
.L_x_22:
[----:B------:R-:W-:-:S13]  /*1c10*/  LOP3.LUT P0, RZ, R12, 0x7, RZ, 0xc0, !PT ;  /* 0x000000070cff7812 */ /* 0x000fda000780c0ff */
[----:B------:R-:W-:Y:S05]  /*1c20*/  @!P0 BRA `(.L_x_21) ;  /* 0x0000000400fc8947 */ /* 0x000fea0003800000 */
[----:B0-----:R-:W-:-:S05]  /*1c30*/  VIADD R0, R8, UR6 ;  /* 0x0000000608007c36 */ /* 0x001fca0008000000 */
[----:B------:R-:W-:-:S04]  /*1c40*/  LOP3.LUT R0, R0, 0xffff, RZ, 0xc0, !PT ;  /* 0x0000ffff00007812 */ /* 0x000fc800078ec0ff */
[C---:B------:R-:W-:Y:S02]  /*1c50*/  LOP3.LUT R2, R0.reuse, 0x7, RZ, 0xc0, !PT ;  /* 0x0000000700027812 */ /* 0x040fe400078ec0ff */
[----:B------:R-:W-:Y:S02]  /*1c60*/  LOP3.LUT R20, R0, 0x3, RZ, 0xc0, !PT ;  /* 0x0000000300147812 */ /* 0x000fe400078ec0ff */
[----:B------:R-:W-:-:S04]  /*1c70*/  IADD3 R2, PT, PT, R2, -0x1, RZ ;  /* 0xffffffff02027810 */ /* 0x000fc80007ffe0ff */
[----:B------:R-:W-:-:S13]  /*1c80*/  ISETP.GE.U32.AND P0, PT, R2, 0x3, PT ;  /* 0x000000030200780c */ /* 0x000fda0003f06070 */
[----:B------:R-:W-:Y:S05]  /*1c90*/  @!P0 BRA `(.L_x_31) ;  /* 0x0000000400048947 */ /* 0x000fea0003800000 */
[----:B------:R-:W2:Y:S01]  /*1ca0*/  LDG.E R10, desc[UR18][R16.64] ;  /* 0x00000012100a7981 */ /* 0x000ea2000c1e1900 */
[----:B------:R-:W-:Y:S01]  /*1cb0*/  IADD3 R14, PT, PT, R7, R22, RZ ;  /* 0x00000016070e7210 */ /* 0x000fe20007ffe0ff */
[----:B------:R-:W-:-:S04]  /*1cc0*/  IMAD.MOV.U32 R15, RZ, RZ, 0x4 ;  /* 0x00000004ff0f7424 */ /* 0x000fc800078e00ff */
        /* <DEDUP_REMOVED lines=13> */
.L_x_32:
[----:B------:R0:W-:Y:S01]  /*1da0*/  STG.E desc[UR18][R14.64], R0 ;  /* 0x000000000e007986 */ /* 0x0001e2000c101912 */
[----:B------:R-:W-:-:S03]  /*1db0*/  IADD3 R2, P0, PT, R7, R22, RZ ;  /* 0x0000001607027210 */ /* 0x000fc60007f1e0ff */
[----:B------:R-:W2:Y:S01]  /*1dc0*/  LDG.E R10, desc[UR18][R16.64] ;  /* 0x00000012100a7981 */ /* 0x000ea2000c1e1900 */
[----:B------:R-:W-:Y:S02]  /*1dd0*/  IADD3.X R3, PT, PT, RZ, RZ, RZ, P0, !PT ;  /* 0x000000ffff037210 */ /* 0x000fe400007fe4ff */
        /* <DEDUP_REMOVED lines=11> */
[----:B------:R-:W-:Y:S01]  /*1e90*/  IMAD.MOV.U32 R0, RZ, RZ, R10 ;  /* 0x000000ffff007224 */ /* 0x000fe200078e000a */
[----:B------:R-:W-:-:S07]  /*1ea0*/  MOV R2, 0x1ec0 ;  /* 0x00001ec000027802 */ /* 0x000fce0000000f00 */
[----:B------:R-:W-:Y:S05]  /*1eb0*/  CALL.REL.NOINC `($__internal_1_$__cuda_sm3x_div_rn_noftz_f32_slowpath) ;  /* 0x0000001000a87944 */ /* 0x000fea0003c00000 */
.L_x_33:
        /* <DEDUP_REMOVED lines=14> */
[----:B------:R-:W-:-:S07]  /*1fa0*/  MOV R9, R0 ;  /* 0x0000000000097202 */ /* 0x000fce0000000f00 */
.L_x_34:
        /* <DEDUP_REMOVED lines=14> */
.L_x_35:
[----:B------:R0:W-:Y:S01]  /*2090*/  STG.E desc[UR18][R12.64+0xc], R0 ;  /* 0x00000c000c007986 */ /* 0x0001e2000c101912 */
[----:B------:R-:W-:-:S07]  /*20a0*/  IADD3 R22, PT, PT, R22, 0x4, RZ ;  /* 0x0000000416167810 */ /* 0x000fce0007ffe0ff */
.L_x_31:
[----:B------:R-:W-:-:S13]  /*20b0*/  ISETP.NE.AND P0, PT, R20, RZ, PT ;  /* 0x000000ff1400720c */ /* 0x000fda0003f05270 */
[----:B------:R-:W-:Y:S05]  /*20c0*/  @!P0 BRA `(.L_x_21) ;  /* 0x0000000000d48947 */ /* 0x000fea0003800000 */
[----:B------:R-:W2:Y:S01]  /*20d0*/  LDG.E R10, desc[UR18][R16.64] ;  /* 0x00000012100a7981 */ /* 0x000ea2000c1e1900 */
[----:B0-----:R-:W-:Y:S01]  /*20e0*/  IADD3 R12, PT, PT, R7, R22, RZ ;  /* 0x00000016070c7210 */ /* 0x001fe20007ffe0ff */
        /* <DEDUP_REMOVED lines=14> */
.L_x_36:
[----:B------:R1:W-:Y:S01]  /*21d0*/  STG.E desc[UR18][R12.64], R0 ;  /* 0x000000000c007986 */ /* 0x0003e2000c101912 */
[----:B------:R-:W-:-:S13]  /*21e0*/  ISETP.NE.AND P0, PT, R20, 0x1, PT ;  /* 0x000000011400780c */ /* 0x000fda0003f05270 */
[----:B-1----:R-:W-:Y:S05]  /*21f0*/  @!P0 BRA `(.L_x_21) ;  /* 0x0000000000888947 */ /* 0x002fea0003800000 */
[----:B------:R-:W2:Y:S01]  /*2200*/  LDG.E R10, desc[UR18][R16.64] ;  /* 0x00000012100a7981 */ /* 0x000ea2000c1e1900 */
[----:B------:R-:W-:-:S04]  /*2210*/  IADD3 R22, P0, PT, R7, R22, RZ ;  /* 0x0000001607167210 */ /* 0x000fc80007f1e0ff */
[----:B------:R-:W-:Y:S02]  /*2220*/  IADD3.X R3, PT, PT, RZ, RZ, RZ, P0, !PT ;  /* 0x000000ffff037210 */ /* 0x000fe400007fe4ff */
[----:B------:R-:W-:-:S04]  /*2230*/  LEA R12, P0, R22, UR10, 0x2 ;  /* 0x0000000a160c7c11 */ /* 0x000fc8000f8010ff */
[----:B------:R-:W-:-:S05]  /*2240*/  LEA.HI.X R13, R22, UR11, R3, 0x2, P0 ;  /* 0x0000000b160d7c11 */ /* 0x000fca00080f1403 */
        /* <DEDUP_REMOVED lines=9> */
[----:B------:R-:W-:Y:S01]  /*22e0*/  IMAD.MOV.U32 R0, RZ, RZ, R10 ;  /* 0x000000ffff007224 */ /* 0x000fe200078e000a */
[----:B------:R-:W-:-:S07]  /*22f0*/  MOV R2, 0x2310 ;  /* 0x0000231000027802 */ /* 0x000fce0000000f00 */
[----:B------:R-:W-:Y:S05]  /*2300*/  CALL.REL.NOINC `($__internal_1_$__cuda_sm3x_div_rn_noftz_f32_slowpath) ;  /* 0x0000000c00947944 */ /* 0x000fea0003c00000 */
.L_x_37:
[----:B------:R1:W-:Y:S01]  /*2310*/  STG.E desc[UR18][R12.64+0x4], R0 ;  /* 0x000004000c007986 */ /* 0x0003e2000c101912 */
[----:B------:R-:W-:-:S13]  /*2320*/  ISETP.NE.AND P0, PT, R20, 0x2, PT ;  /* 0x000000021400780c */ /* 0x000fda0003f05270 */
[----:B-1----:R-:W-:Y:S05]  /*2330*/  @!P0 BRA `(.L_x_21) ;  /* 0x0000000000388947 */ /* 0x002fea0003800000 */
[----:B------:R-:W2:Y:S04]  /*2340*/  LDG.E R16, desc[UR18][R16.64] ;  /* 0x0000001210107981 */ /* 0x000ea8000c1e1900 */
        /* <DEDUP_REMOVED lines=12> */
.L_x_38:
[----:B------:R1:W-:Y:S02]  /*2410*/  STG.E desc[UR18][R12.64+0x8], R0 ;  /* 0x000008000c007986 */ /* 0x0003e4000c101912 */
.L_x_21:
[----:B01----:R-:W-:Y:S01]  /*2420*/  LOP3.LUT R0, R4, 0x3, RZ, 0x3c, !PT ;  /* 0x0000000304007812 */ /* 0x003fe200078e3cff */
[----:B------:R-:W-:Y:S01]  /*2430*/  UIADD3 UR12, UPT, UPT, UR5, 0x2, URZ ;  /* 0x00000002050c7890 */ /* 0x000fe2000fffe0ff */
[----:B------:R-:W-:Y:S01]  /*2440*/  PRMT R2, RZ, 0x7610, R2 ;  /* 0x00007610ff027816 */ /* 0x000fe20000000002 */
[----:B------:R-:W-:Y:S01]  /*2450*/  UMOV UR6, URZ ;  /* 0x000000ff00067c82 */ /* 0x000fe20008000000 */
[----:B------:R-:W-:Y:S02]  /*2460*/  PRMT R3, RZ, 0x7610, R3 ;  /* 0x00007610ff037816 */ /* 0x000fe40000000003 */
[----:B------:R-:W-:-:S07]  /*2470*/  MOV R10, UR16 ;  /* 0x00000010000a7c02 */ /* 0x000fce0008000f00 */
.L_x_44:
[----:B0-----:R-:W0:Y:S01]  /*2480*/  LDCU UR9, c[0x0][0x380] ;  /* 0x00007000ff0977ac */ /* 0x001e220008000800 */
[----:B--2---:R-:W-:Y:S01]  /*2490*/  IMAD.U32 R9, RZ, RZ, UR6 ;  /* 0x00000006ff097e24 */ /* 0x004fe2000f8e00ff */
[----:B------:R-:W-:Y:S01]  /*24a0*/  MOV R12, UR12 ;  /* 0x0000000c000c7c02 */ /* 0x000fe20008000f00 */
[----:B------:R-:W-:Y:S01]  /*24b0*/  HFMA2 R13, -RZ, RZ, 0, 2.384185791015625e-07 ;  /* 0x00000004ff0d7431 */ /* 0x000fe200000001ff */
[----:B------:R-:W-:Y:S01]  /*24c0*/  UIADD3 UR15, UPT, UPT, UR20, -UR6, URZ ;  /* 0x80000006140f7290 */ /* 0x000fe2000fffe0ff */
[----:B------:R-:W-:Y:S01]  /*24d0*/  IMAD.MOV.U32 R20, RZ, RZ, R10 ;  /* 0x000000ffff147224 */ /* 0x000fe200078e000a */
[----:B0-----:R-:W-:Y:S02]  /*24e0*/  VIADDMNMX R9, R9, R12, UR9, !PT ;  /* 0x0000000909097e46 */ /* 0x001fe4000f80010c */
[----:B------:R-:W-:Y:S02]  /*24f0*/  IADD3 R12, PT, PT, R7, R10, RZ ;  /* 0x0000000a070c7210 */ /* 0x000fe40007ffe0ff */
[----:B------:R-:W-:Y:S01]  /*2500*/  R2UR UR13, R9 ;  /* 0x00000000090d72ca */ /* 0x000fe200000e0000 */
[----:B------:R-:W-:-:S02]  /*2510*/  IMAD R9, R10, UR9, RZ ;  /* 0x000000090a097c24 */ /* 0x000fc4000f8e02ff */
[----:B------:R-:W-:-:S10]  /*2520*/  IMAD.WIDE.U32 R12, R12, R13, UR10 ;  /* 0x0000000a0c0c7e25 */ /* 0x000fd4000f8e000d */
[----:B------:R-:W-:Y:S02]  /*2530*/  UIADD3 UR7, UPT, UPT, UR13, -UR5, -UR6 ;  /* 0x800000050d077290 */ /* 0x000fe4000fffe806 */
[----:B------:R-:W-:Y:S02]  /*2540*/  UIADD3 UR8, UPT, UPT, UR13, UR15, URZ ;  /* 0x0000000f0d087290 */ /* 0x000fe4000fffe0ff */
[----:B------:R-:W-:Y:S02]  /*2550*/  UIADD3 UR7, UPT, UPT, UR7, -0x2, URZ ;  /* 0xfffffffe07077890 */ /* 0x000fe4000fffe0ff */
[----:B------:R-:W-:Y:S02]  /*2560*/  ULOP3.LUT UP2, URZ, UR8, 0x7, URZ, 0xc0, !UPT ;  /* 0x0000000708ff7892 */ /* 0x000fe4000f84c0ff */
[----:B------:R-:W-:-:S09]  /*2570*/  UISETP.GE.U32.AND UP1, UPT, UR7, 0x7, UPT ;  /* 0x000000070700788c */ /* 0x000fd2000bf26070 */
[----:B-1----:R-:W-:Y:S05]  /*2580*/  BRA.U !UP1, `(.L_x_39) ;  /* 0x0000000109f07547 */ /* 0x002fea000b800000 */
[----:B------:R-:W-:Y:S01]  /*2590*/  MOV R20, R10 ;  /* 0x0000000a00147202 */ /* 0x000fe20000000f00 */
[----:B------:R-:W-:-:S12]  /*25a0*/  ULOP3.LUT UR8, UR8, 0xfffffff8, URZ, 0xc0, !UPT ;  /* 0xfffffff808087892 */ /* 0x000fd8000f8ec0ff */
.L_x_40:
[----:B------:R-:W-:Y:S01]  /*25b0*/  HFMA2 R19, -RZ, RZ, 0, 2.384185791015625e-07 ;  /* 0x00000004ff137431 */ /* 0x000fe200000001ff */
[----:B------:R-:W-:Y:S01]  /*25c0*/  IADD3 R22, PT, PT, R7, R20, RZ ;  /* 0x0000001407167210 */ /* 0x000fe20007ffe0ff */
[----:B------:R-:W-:Y:S01]  /*25d0*/  IMAD.IADD R18, R9, 0x1, R20 ;  /* 0x0000000109127824 */ /* 0x000fe200078e0214 */
[----:B------:R-:W-:Y:S01]  /*25e0*/  MOV R23, 0x4 ;  /* 0x0000000400177802 */ /* 0x000fe20000000f00 */
[----:B------:R-:W2:Y:S04]  /*25f0*/  LDG.E R11, desc[UR18][R12.64] ;  /* 0x000000120c0b7981 */ /* 0x000ea8000c1e1900 */
[----:B------:R-:W-:-:S04]  /*2600*/  IMAD.WIDE.U32 R22, R22, R23, UR10 ;  /* 0x0000000a16167e25 */ /* 0x000fc8000f8e0017 */
[----:B------:R-:W-:Y:S02]  /*2610*/  IMAD.WIDE.U32 R18, R18, R19, UR10 ;  /* 0x0000000a12127e25 */ /* 0x000fe4000f8e0013 */
[----:B------:R-:W2:Y:S04]  /*2620*/  LDG.E R22, desc[UR18][R22.64] ;  /* 0x0000001216167981 */ /* 0x000ea8000c1e1900 */
[----:B------:R-:W2:Y:S01]  /*2630*/  LDG.E R24, desc[UR18][R18.64] ;  /* 0x0000001212187981 */ /* 0x000ea2000c1e1900 */
[-C--:B------:R-:W-:Y:S02]  /*2640*/  IADD3 R15, P0, PT, R7, R20.reuse, RZ ;  /* 0x00000014070f7210 */ /* 0x080fe40007f1e0ff */
[----:B------:R-:W-:Y:S02]  /*2650*/  IADD3 R17, P1, PT, R9, R20, RZ ;  /* 0x0000001409117210 */ /* 0x000fe40007f3e0ff */
[----:B------:R-:W-:-:S02]  /*2660*/  IADD3.X R28, PT, PT, RZ, RZ, RZ, P0, !PT ;  /* 0x000000ffff1c7210 */ /* 0x000fc400007fe4ff */
[----:B------:R-:W-:Y:S02]  /*2670*/  IADD3.X R26, PT, PT, RZ, RZ, RZ, P1, !PT ;  /* 0x000000ffff1a7210 */ /* 0x000fe40000ffe4ff */
[----:B------:R-:W-:Y:S02]  /*2680*/  LEA R14, P0, R15, UR10, 0x2 ;  /* 0x0000000a0f0e7c11 */ /* 0x000fe4000f8010ff */
[----:B------:R-:W-:Y:S02]  /*2690*/  LEA R16, P1, R17, UR10, 0x2 ;  /* 0x0000000a11107c11 */ /* 0x000fe4000f8210ff */
[----:B------:R-:W-:Y:S02]  /*26a0*/  LEA.HI.X R15, R15, UR11, R28, 0x2, P0 ;  /* 0x0000000b0f0f7c11 */ /* 0x000fe400080f141c */
[----:B------:R-:W-:Y:S01]  /*26b0*/  LEA.HI.X R17, R17, UR11, R26, 0x2, P1 ;  /* 0x0000000b11117c11 */ /* 0x000fe200088f141a */
[----:B--2---:R-:W-:-:S05]  /*26c0*/  FFMA R11, -R11, R22, R24 ;  /* 0x000000160b0b7223 */ /* 0x004fca0000000118 */
[----:B------:R0:W-:Y:S04]  /*26d0*/  STG.E desc[UR18][R18.64], R11 ;  /* 0x0000000b12007986 */ /* 0x0001e8000c101912 */
[----:B------:R-:W2:Y:S04]  /*26e0*/  LDG.E R21, desc[UR18][R12.64] ;  /* 0x000000120c157981 */ /* 0x000ea8000c1e1900 */
[----:B------:R-:W2:Y:S04]  /*26f0*/  LDG.E R22, desc[UR18][R14.64+0x4] ;  /* 0x000004120e167981 */ /* 0x000ea8000c1e1900 */
[----:B------:R-:W2:Y:S04]  /*2700*/  LDG.E R24, desc[UR18][R16.64+0x4] ;  /* 0x0000041210187981 */ /* 0x000ea8000c1e1900 */
[----:B------:R-:W3:Y:S01]  /*2710*/  LDG.E R25, desc[UR18][R16.64+0x8] ;  /* 0x0000081210197981 */ /* 0x000ee2000c1e1900 */
[----:B--2---:R-:W-:-:S05]  /*2720*/  FFMA R21, -R21, R22, R24 ;  /* 0x0000001615157223 */ /* 0x004fca0000000118 */
[----:B------:R-:W-:Y:S04]  /*2730*/  STG.E desc[UR18][R16.64+0x4], R21 ;  /* 0x0000041510007986 */ /* 0x000fe8000c101912 */
[----:B------:R-:W3:Y:S04]  /*2740*/  LDG.E R22, desc[UR18][R12.64] ;  /* 0x000000120c167981 */ /* 0x000ee8000c1e1900 */
[----:B------:R-:W3:Y:S02]  /*2750*/  LDG.E R23, desc[UR18][R14.64+0x8] ;  /* 0x000008120e177981 */ /* 0x000ee4000c1e1900 */
[----:B---3--:R-:W-:-:S02]  /*2760*/  FFMA R23, -R22, R23, R25 ;  /* 0x0000001716177223 */ /* 0x008fc40000000119 */
[----:B------:R-:W2:Y:S04]  /*2770*/  LDG.E R22, desc[UR18][R16.64+0xc] ;  /* 0x00000c1210167981 */ /* 0x000ea8000c1e1900 */
[----:B------:R1:W-:Y:S04]  /*2780*/  STG.E desc[UR18][R16.64+0x8], R23 ;  /* 0x0000081710007986 */ /* 0x0003e8000c101912 */
[----:B0-----:R-:W2:Y:S04]  /*2790*/  LDG.E R11, desc[UR18][R12.64] ;  /* 0x000000120c0b7981 */ /* 0x001ea8000c1e1900 */
[----:B------:R-:W2:Y:S04]  /*27a0*/  LDG.E R18, desc[UR18][R14.64+0xc] ;  /* 0x00000c120e127981 */ /* 0x000ea8000c1e1900 */
[----:B------:R-:W3:Y:S04]  /*27b0*/  LDG.E R25, desc[UR18][R16.64+0x10] ;  /* 0x0000101210197981 */ /* 0x000ee8000c1e1900 */
[----:B-1----:R-:W4:Y:S01]  /*27c0*/  LDG.E R23, desc[UR18][R16.64+0x1c] ;  /* 0x00001c1210177981 */ /* 0x002f22000c1e1900 */
[----:B--2---:R-:W-:-:S03]  /*27d0*/  FFMA R11, -R11, R18, R22 ;  /* 0x000000120b0b7223 */ /* 0x004fc60000000116 */
[----:B------:R-:W2:Y:S04]  /*27e0*/  LDG.E R22, desc[UR18][R16.64+0x18] ;  /* 0x0000181210167981 */ /* 0x000ea8000c1e1900 */
[----:B------:R0:W-:Y:S04]  /*27f0*/  STG.E desc[UR18][R16.64+0xc], R11 ;  /* 0x00000c0b10007986 */ /* 0x0001e8000c101912 */
[----:B------:R-:W3:Y:S04]  /*2800*/  LDG.E R18, desc[UR18][R12.64] ;  /* 0x000000120c127981 */ /* 0x000ee8000c1e1900 */
[----:B------:R-:W3:Y:S02]  /*2810*/  LDG.E R19, desc[UR18][R14.64+0x10] ;  /* 0x000010120e137981 */ /* 0x000ee4000c1e1900 */
[----:B---3--:R-:W-:-:S02]  /*2820*/  FFMA R19, -R18, R19, R25 ;  /* 0x0000001312137223 */ /* 0x008fc40000000119 */
[----:B------:R-:W3:Y:S04]  /*2830*/  LDG.E R25, desc[UR18][R16.64+0x14] ;  /* 0x0000141210197981 */ /* 0x000ee8000c1e1900 */
[----:B------:R1:W-:Y:S04]  /*2840*/  STG.E desc[UR18][R16.64+0x10], R19 ;  /* 0x0000101310007986 */ /* 0x0003e8000c101912 */
[----:B------:R-:W3:Y:S04]  /*2850*/  LDG.E R18, desc[UR18][R12.64] ;  /* 0x000000120c127981 */ /* 0x000ee8000c1e1900 */
[----:B------:R-:W3:Y:S02]  /*2860*/  LDG.E R21, desc[UR18][R14.64+0x14] ;  /* 0x000014120e157981 */ /* 0x000ee4000c1e1900 */
[----:B---3--:R-:W-:-:S05]  /*2870*/  FFMA R21, -R18, R21, R25 ;  /* 0x0000001512157223 */ /* 0x008fca0000000119 */
[----:B------:R3:W-:Y:S04]  /*2880*/  STG.E desc[UR18][R16.64+0x14], R21 ;  /* 0x0000141510007986 */ /* 0x0007e8000c101912 */
[----:B0-----:R-:W2:Y:S04]  /*2890*/  LDG.E R11, desc[UR18][R12.64] ;  /* 0x000000120c0b7981 */ /* 0x001ea8000c1e1900 */
[----:B------:R-:W2:Y:S02]  /*28a0*/  LDG.E R18, desc[UR18][R14.64+0x18] ;  /* 0x000018120e127981 */ /* 0x000ea4000c1e1900 */
[----:B--2---:R-:W-:-:S05]  /*28b0*/  FFMA R11, -R11, R18, R22 ;  /* 0x000000120b0b7223 */ /* 0x004fca0000000116 */
[----:B------:R3:W-:Y:S04]  /*28c0*/  STG.E desc[UR18][R16.64+0x18], R11 ;  /* 0x0000180b10007986 */ /* 0x0007e8000c101912 */
[----:B-1----:R-:W4:Y:S04]  /*28d0*/  LDG.E R19, desc[UR18][R14.64+0x1c] ;  /* 0x00001c120e137981 */ /* 0x002f28000c1e1900 */
[----:B------:R-:W4:Y:S01]  /*28e0*/  LDG.E R18, desc[UR18][R12.64] ;  /* 0x000000120c127981 */ /* 0x000f22000c1e1900 */
[----:B------:R-:W-:Y:S02]  /*28f0*/  VIADD R20, R20, 0x8 ;  /* 0x0000000814147836 */ /* 0x000fe40000000000 */
[----:B----4-:R-:W-:-:S03]  /*2900*/  FFMA R19, -R18, R19, R23 ;  /* 0x0000001312137223 */ /* 0x010fc60000000117 */
[----:B------:R-:W-:Y:S02]  /*2910*/  IADD3 R18, PT, PT, R20, UR15, RZ ;  /* 0x0000000f14127c10 */ /* 0x000fe4000fffe0ff */
[----:B------:R3:W-:Y:S02]  /*2920*/  STG.E desc[UR18][R16.64+0x1c], R19 ;  /* 0x00001c1310007986 */ /* 0x0007e4000c101912 */
[----:B------:R-:W-:-:S13]  /*2930*/  ISETP.NE.AND P0, PT, R18, UR8, PT ;  /* 0x0000000812007c0c */ /* 0x000fda000bf05270 */
[----:B---3--:R-:W-:Y:S05]  /*2940*/  @P0 BRA `(.L_x_40) ;  /* 0xfffffffc00180947 */ /* 0x008fea000383ffff */
.L_x_39:
[----:B------:R-:W-:Y:S05]  /*2950*/  BRA.U !UP2, `(.L_x_41) ;  /* 0x000000050a647547 */ /* 0x000fea000b800000 */
[----:B------:R-:W-:-:S04]  /*2960*/  IADD3 R11, PT, PT, RZ, -R3, RZ ;  /* 0x80000003ff0b7210 */ /* 0x000fc80007ffe0ff */
[----:B------:R-:W-:-:S04]  /*2970*/  PRMT R11, R11, 0x7710, RZ ;  /* 0x000077100b0b7816 */ /* 0x000fc800000000ff */
[----:B------:R-:W-:-:S04]  /*2980*/  IADD3 R11, PT, PT, R8, UR13, R11 ;  /* 0x0000000d080b7c10 */ /* 0x000fc8000fffe00b */
[----:B------:R-:W-:-:S04]  /*2990*/  LOP3.LUT R11, R11, 0x7, RZ, 0xc0, !PT ;  /* 0x000000070b0b7812 */ /* 0x000fc800078ec0ff */
[C---:B------:R-:W-:Y:S02]  /*29a0*/  IADD3 R14, PT, PT, R11.reuse, -0x1, RZ ;  /* 0xffffffff0b0e7810 */ /* 0x040fe40007ffe0ff */
[----:B------:R-:W-:Y:S02]  /*29b0*/  LOP3.LUT P0, RZ, R11, 0x3, RZ, 0xc0, !PT ;  /* 0x000000030bff7812 */ /* 0x000fe4000780c0ff */
[----:B------:R-:W-:-:S13]  /*29c0*/  ISETP.GE.U32.AND P1, PT, R14, 0x3, PT ;  /* 0x000000030e00780c */ /* 0x000fda0003f26070 */
[----:B------:R-:W-:Y:S05]  /*29d0*/  @!P1 BRA `(.L_x_42) ;  /* 0x00000000008c9947 */ /* 0x000fea0003800000 */
[----:B------:R-:W-:Y:S01]  /*29e0*/  HFMA2 R15, -RZ, RZ, 0, 2.384185791015625e-07 ;  /* 0x00000004ff0f7431 */ /* 0x000fe200000001ff */
[----:B------:R-:W-:Y:S01]  /*29f0*/  MOV R23, 0x4 ;  /* 0x0000000400177802 */ /* 0x000fe20000000f00 */
[----:B------:R-:W-:Y:S01]  /*2a00*/  IMAD.IADD R22, R7, 0x1, R20 ;  /* 0x0000000107167824 */ /* 0x000fe200078e0214 */
[----:B------:R-:W-:Y:S01]  /*2a10*/  IADD3 R14, PT, PT, R9, R20, RZ ;  /* 0x00000014090e7210 */ /* 0x000fe20007ffe0ff */
[----:B------:R-:W2:Y:S02]  /*2a20*/  LDG.E R11, desc[UR18][R12.64] ;  /* 0x000000120c0b7981 */ /* 0x000ea4000c1e1900 */
[----:B------:R-:W-:-:S04]  /*2a30*/  IMAD.WIDE.U32 R22, R22, R23, UR10 ;  /* 0x0000000a16167e25 */ /* 0x000fc8000f8e0017 */
[----:B------:R-:W-:Y:S02]  /*2a40*/  IMAD.WIDE.U32 R14, R14, R15, UR10 ;  /* 0x0000000a0e0e7e25 */ /* 0x000fe4000f8e000f */
[----:B------:R-:W2:Y:S04]  /*2a50*/  LDG.E R22, desc[UR18][R22.64] ;  /* 0x0000001216167981 */ /* 0x000ea8000c1e1900 */
[----:B------:R-:W2:Y:S01]  /*2a60*/  LDG.E R24, desc[UR18][R14.64] ;  /* 0x000000120e187981 */ /* 0x000ea2000c1e1900 */
[-C--:B------:R-:W-:Y:S02]  /*2a70*/  IADD3 R17, P2, PT, R7, R20.reuse, RZ ;  /* 0x0000001407117210 */ /* 0x080fe40007f5e0ff */
[----:B------:R-:W-:-:S03]  /*2a80*/  IADD3 R19, P1, PT, R9, R20, RZ ;  /* 0x0000001409137210 */ /* 0x000fc60007f3e0ff */
[----:B------:R-:W-:Y:S01]  /*2a90*/  IMAD.X R28, RZ, RZ, RZ, P2 ;  /* 0x000000ffff1c7224 */ /* 0x000fe200010e06ff */
        /* <DEDUP_REMOVED lines=12> */
[----:B------:R1:W-:Y:S04]  /*2b60*/  STG.E desc[UR18][R18.64+0x4], R21 ;  /* 0x0000041512007986 */ /* 0x0003e8000c101912 */
[----:B------:R-:W3:Y:S04]  /*2b70*/  LDG.E R22, desc[UR18][R12.64] ;  /* 0x000000120c167981 */ /* 0x000ee8000c1e1900 */
[----:B------:R-:W3:Y:S02]  /*2b80*/  LDG.E R23, desc[UR18][R16.64+0x8] ;  /* 0x0000081210177981 */ /* 0x000ee4000c1e1900 */
[----:B---3--:R-:W-:-:S02]  /*2b90*/  FFMA R23, -R22, R23, R25 ;  /* 0x0000001716177223 */ /* 0x008fc40000000119 */
[----:B------:R-:W2:Y:S04]  /*2ba0*/  LDG.E R22, desc[UR18][R18.64+0xc] ;  /* 0x00000c1212167981 */ /* 0x000ea8000c1e1900 */
[----:B------:R1:W-:Y:S04]  /*2bb0*/  STG.E desc[UR18][R18.64+0x8], R23 ;  /* 0x0000081712007986 */ /* 0x0003e8000c101912 */
[----:B0-----:R-:W2:Y:S04]  /*2bc0*/  LDG.E R14, desc[UR18][R16.64+0xc] ;  /* 0x00000c12100e7981 */ /* 0x001ea8000c1e1900 */
[----:B------:R-:W2:Y:S01]  /*2bd0*/  LDG.E R11, desc[UR18][R12.64] ;  /* 0x000000120c0b7981 */ /* 0x000ea2000c1e1900 */
[----:B------:R-:W-:Y:S01]  /*2be0*/  IADD3 R20, PT, PT, R20, 0x4, RZ ;  /* 0x0000000414147810 */ /* 0x000fe20007ffe0ff */
[----:B--2---:R-:W-:-:S05]  /*2bf0*/  FFMA R11, -R11, R14, R22 ;  /* 0x0000000e0b0b7223 */ /* 0x004fca0000000116 */
[----:B------:R1:W-:Y:S02]  /*2c00*/  STG.E desc[UR18][R18.64+0xc], R11 ;  /* 0x00000c0b12007986 */ /* 0x0003e4000c101912 */
.L_x_42:
[----:B------:R-:W-:Y:S05]  /*2c10*/  @!P0 BRA `(.L_x_41) ;  /* 0x0000000000b48947 */ /* 0x000fea0003800000 */
[----:B-1----:R-:W-:-:S04]  /*2c20*/  IADD3 R11, PT, PT, RZ, -R2, RZ ;  /* 0x80000002ff0b7210 */ /* 0x002fc80007ffe0ff */
[----:B------:R-:W-:-:S04]  /*2c30*/  PRMT R11, R11, 0x7710, RZ ;  /* 0x000077100b0b7816 */ /* 0x000fc800000000ff */
[----:B------:R-:W-:-:S04]  /*2c40*/  IADD3 R11, PT, PT, R0, UR13, R11 ;  /* 0x0000000d000b7c10 */ /* 0x000fc8000fffe00b */
[C---:B------:R-:W-:Y:S02]  /*2c50*/  LOP3.LUT R14, R11.reuse, 0x3, RZ, 0xc0, !PT ;  /* 0x000000030b0e7812 */ /* 0x040fe400078ec0ff */
[----:B------:R-:W-:Y:S02]  /*2c60*/  LOP3.LUT R11, R11, 0x1, RZ, 0xc0, !PT ;  /* 0x000000010b0b7812 */ /* 0x000fe400078ec0ff */
[----:B------:R-:W-:Y:S02]  /*2c70*/  ISETP.NE.AND P1, PT, R14, 0x1, PT ;  /* 0x000000010e00780c */ /* 0x000fe40003f25270 */
[----:B------:R-:W-:-:S11]  /*2c80*/  ISETP.NE.U32.AND P0, PT, R11, 0x1, PT ;  /* 0x000000010b00780c */ /* 0x000fd60003f05070 */
        /* <DEDUP_REMOVED lines=22> */
[----:B------:R-:W2:Y:S01]  /*2df0*/  LDG.E R22, desc[UR18][R18.64+0x4] ;  /* 0x0000041212167981 */ /* 0x000ea2000c1e1900 */
[----:B------:R-:W-:Y:S01]  /*2e00*/  IADD3 R20, PT, PT, R20, 0x2, RZ ;  /* 0x0000000214147810 */ /* 0x000fe20007ffe0ff */
[----:B--2---:R-:W-:-:S05]  /*2e10*/  FFMA R21, -R21, R16, R22 ;  /* 0x0000001015157223 */ /* 0x004fca0000000116 */
[----:B------:R0:W-:Y:S02]  /*2e20*/  STG.E desc[UR18][R18.64+0x4], R21 ;  /* 0x0000041512007986 */ /* 0x0001e4000c101912 */
.L_x_43:
[----:B------:R-:W-:Y:S05]  /*2e30*/  @P0 BRA `(.L_x_41) ;  /* 0x00000000002c0947 */ /* 0x000fea0003800000 */
[----:B0-----:R-:W-:Y:S01]  /*2e40*/  HFMA2 R15, -RZ, RZ, 0, 2.384185791015625e-07 ;  /* 0x00000004ff0f7431 */ /* 0x001fe200000001ff */
[----:B------:R-:W-:Y:S01]  /*2e50*/  MOV R17, 0x4 ;  /* 0x0000000400117802 */ /* 0x000fe20000000f00 */
[----:B------:R-:W-:Y:S01]  /*2e60*/  IMAD.IADD R16, R7, 0x1, R20 ;  /* 0x0000000107107824 */ /* 0x000fe200078e0214 */
[----:B------:R-:W-:Y:S01]  /*2e70*/  IADD3 R14, PT, PT, R9, R20, RZ ;  /* 0x00000014090e7210 */ /* 0x000fe20007ffe0ff */
[----:B------:R-:W2:Y:S02]  /*2e80*/  LDG.E R12, desc[UR18][R12.64] ;  /* 0x000000120c0c7981 */ /* 0x000ea4000c1e1900 */
[----:B------:R-:W-:-:S04]  /*2e90*/  IMAD.WIDE.U32 R16, R16, R17, UR10 ;  /* 0x0000000a10107e25 */ /* 0x000fc8000f8e0011 */
[----:B------:R-:W-:Y:S02]  /*2ea0*/  IMAD.WIDE.U32 R14, R14, R15, UR10 ;  /* 0x0000000a0e0e7e25 */ /* 0x000fe4000f8e000f */
[----:B------:R-:W2:Y:S04]  /*2eb0*/  LDG.E R17, desc[UR18][R16.64] ;  /* 0x0000001210117981 */ /* 0x000ea8000c1e1900 */
[----:B------:R-:W2:Y:S02]  /*2ec0*/  LDG.E R9, desc[UR18][R14.64] ;  /* 0x000000120e097981 */ /* 0x000ea4000c1e1900 */
[----:B--2---:R-:W-:-:S05]  /*2ed0*/  FFMA R9, -R12, R17, R9 ;  /* 0x000000110c097223 */ /* 0x004fca0000000109 */
[----:B------:R2:W-:Y:S02]  /*2ee0*/  STG.E desc[UR18][R14.64], R9 ;  /* 0x000000090e007986 */ /* 0x0005e4000c101912 */
.L_x_41:
[----:B------:R-:W-:Y:S01]  /*2ef0*/  IADD3 R10, PT, PT, R10, 0x1, RZ ;  /* 0x000000010a0a7810 */ /* 0x000fe20007ffe0ff */
[----:B------:R-:W-:Y:S01]  /*2f00*/  UIADD3 UR6, UPT, UPT, UR6, 0x1, URZ ;  /* 0x0000000106067890 */ /* 0x000fe2000fffe0ff */
[----:B------:R-:W-:Y:S01]  /*2f10*/  VIADD R3, R3, 0x1 ;  /* 0x0000000103037836 */ /* 0x000fe20000000000 */
[----:B------:R-:W-:Y:S02]  /*2f20*/  IADD3 R2, PT, PT, R2, 0x1, RZ ;  /* 0x0000000102027810 */ /* 0x000fe40007ffe0ff */
[----:B------:R-:W-:-:S13]  /*2f30*/  ISETP.NE.AND P0, PT, R10, UR9, PT ;  /* 0x000000090a007c0c */ /* 0x000fda000bf05270 */
[----:B------:R-:W-:Y:S05]  /*2f40*/  @P0 BRA `(.L_x_44) ;  /* 0xfffffff4004c0947 */ /* 0x000fea000383ffff */
.L_x_2:
[----:B------:R-:W-:Y:S01]  /*2f50*/  UISETP.NE.AND UP1, UPT, UR16, UR9, UPT ;  /* 0x000000091000728c */ /* 0x000fe2000bf25270 */
[----:B------:R-:W-:Y:S01]  /*2f60*/  IADD3 R6, PT, PT, R6, 0x1, RZ ;  /* 0x0000000106067810 */ /* 0x000fe20007ffe0ff */
[----:B------:R-:W-:Y:S01]  /*2f70*/  VIADD R4, R4, 0x1 ;  /* 0x0000000104047836 */ /* 0x000fe20000000000 */
[----:B------:R-:W-:Y:S01]  /*2f80*/  IADD3 R5, PT, PT, R5, 0x1, RZ ;  /* 0x0000000105057810 */ /* 0x000fe20007ffe0ff */
[----:B------:R-:W-:-:S05]  /*2f90*/  UMOV UR5, UR16 ;  /* 0x0000001000057c82 */ /* 0x000fca0008000000 */
[----:B------:R-:W-:Y:S05]  /*2fa0*/  BRA.U UP1, `(.L_x_45) ;  /* 0xffffffd101687547 */ /* 0x000fea000b83ffff */
[----:B------:R-:W-:Y:S05]  /*2fb0*/  BRA.U UP0, `(.L_x_46) ;  /* 0xffffffd1003c7547 */ /* 0x000fea000b83ffff */
[----:B------:R-:W-:Y:S05]  /*2fc0*/  EXIT ;  /* 0x000000000000794d */ /* 0x000fea0003800000 */
        .weak           $__internal_0_$__cuda_sm20_sqrt_rn_f32_slowpath
        .type           $__internal_0_$__cuda_sm20_sqrt_rn_f32_slowpath,@function
        .size           $__internal_0_$__cuda_sm20_sqrt_rn_f32_slowpath,($__internal_1_$__cuda_sm3x_div_rn_noftz_f32_slowpath - $__internal_0_$__cuda_sm20_sqrt_rn_f32_slowpath)
$__internal_0_$__cuda_sm20_sqrt_rn_f32_slowpath:
[----:B------:R-:W-:-:S13]  /*2fd0*/  LOP3.LUT P0, RZ, R12, 0x7fffffff, RZ, 0xc0, !PT ;  /* 0x7fffffff0cff7812 */ /* 0x000fda000780c0ff */
[----:B------:R-:W-:Y:S01]  /*2fe0*/  @!P0 MOV R2, R12 ;  /* 0x0000000c00028202 */ /* 0x000fe20000000f00 */
[----:B------:R-:W-:Y:S06]  /*2ff0*/  @!P0 BRA `(.L_x_47) ;  /* 0x0000000000488947 */ /* 0x000fec0003800000 */
[----:B------:R-:W-:Y:S02]  /*3000*/  FSETP.GEU.FTZ.AND P0, PT, R12, RZ, PT ;  /* 0x000000ff0c00720b */ /* 0x000fe40003f1e000 */
[----:B------:R-:W-:-:S11]  /*3010*/  MOV R0, R12 ;  /* 0x0000000c00007202 */ /* 0x000fd60000000f00 */
[----:B------:R-:W-:Y:S01]  /*3020*/  @!P0 MOV R2, 0x7fffffff ;  /* 0x7fffffff00028802 */ /* 0x000fe20000000f00 */
[----:B------:R-:W-:Y:S06]  /*3030*/  @!P0 BRA `(.L_x_47) ;  /* 0x0000000000388947 */ /* 0x000fec0003800000 */
[----:B------:R-:W-:-:S13]  /*3040*/  FSETP.GTU.FTZ.AND P0, PT, |R0|, +INF , PT ;  /* 0x7f8000000000780b */ /* 0x000fda0003f1c200 */
[----:B------:R-:W-:Y:S01]  /*3050*/  @P0 FADD.FTZ R2, R0, 1 ;  /* 0x3f80000000020421 */ /* 0x000fe20000010000 */
[----:B------:R-:W-:Y:S06]  /*3060*/  @P0 BRA `(.L_x_47) ;  /* 0x00000000002c0947 */ /* 0x000fec0003800000 */
[----:B------:R-:W-:-:S13]  /*3070*/  FSETP.NEU.FTZ.AND P0, PT, |R0|, +INF , PT ;  /* 0x7f8000000000780b */ /* 0x000fda0003f1d200 */
[----:B------:R-:W-:Y:S01]  /*3080*/  @!P0 IMAD.MOV.U32 R2, RZ, RZ, R0 ;  /* 0x000000ffff028224 */ /* 0x000fe200078e0000 */
[----:B------:R-:W-:Y:S06]  /*3090*/  @!P0 BRA `(.L_x_47) ;  /* 0x0000000000208947 */ /* 0x000fec0003800000 */
[----:B------:R-:W-:-:S04]  /*30a0*/  FFMA R0, R0, 1.84467440737095516160e+19, RZ ;  /* 0x5f80000000007823 */ /* 0x000fc800000000ff */
[----:B------:R-:W0:Y:S02]  /*30b0*/  MUFU.RSQ R3, R0 ;  /* 0x0000000000037308 */ /* 0x000e240000001400 */
[----:B0-----:R-:W-:Y:S01]  /*30c0*/  FMUL.FTZ R9, R0, R3 ;  /* 0x0000000300097220 */ /* 0x001fe20000410000 */
[----:B------:R-:W-:-:S03]  /*30d0*/  FMUL.FTZ R3, R3, 0.5 ;  /* 0x3f00000003037820 */ /* 0x000fc60000410000 */
[----:B------:R-:W-:-:S04]  /*30e0*/  FADD.FTZ R2, -R9, -RZ ;  /* 0x800000ff09027221 */ /* 0x000fc80000010100 */
[----:B------:R-:W-:-:S04]  /*30f0*/  FFMA R2, R9, R2, R0 ;  /* 0x0000000209027223 */ /* 0x000fc80000000000 */
[----:B------:R-:W-:-:S04]  /*3100*/  FFMA R2, R2, R3, R9 ;  /* 0x0000000302027223 */ /* 0x000fc80000000009 */
[----:B------:R-:W-:-:S07]  /*3110*/  FMUL.FTZ R2, R2, 2.3283064365386962891e-10 ;  /* 0x2f80000002027820 */ /* 0x000fce0000410000 */
.L_x_47:
[----:B------:R-:W-:Y:S01]  /*3120*/  HFMA2 R3, -RZ, RZ, 0, 0 ;  /* 0x00000000ff037431 */ /* 0x000fe200000001ff */
[----:B------:R-:W-:Y:S02]  /*3130*/  MOV R0, R2 ;  /* 0x0000000200007202 */ /* 0x000fe40000000f00 */
[----:B------:R-:W-:-:S04]  /*3140*/  MOV R2, R10 ;  /* 0x0000000a00027202 */ /* 0x000fc80000000f00 */
[----:B------:R-:W-:Y:S05]  /*3150*/  RET.REL.NODEC R2 `(_Z21spotrf_batched_kerneliiPf) ;  /* 0xffffffcc02a87950 */ /* 0x000fea0003c3ffff */
        .weak           $__internal_1_$__cuda_sm3x_div_rn_noftz_f32_slowpath
        .type           $__internal_1_$__cuda_sm3x_div_rn_noftz_f32_slowpath,@function
        .size           $__internal_1_$__cuda_sm3x_div_rn_noftz_f32_slowpath,(.L_x_58 - $__internal_1_$__cuda_sm3x_div_rn_noftz_f32_slowpath)
$__internal_1_$__cuda_sm3x_div_rn_noftz_f32_slowpath:
[----:B------:R-:W-:Y:S02]  /*3160*/  SHF.R.U32.HI R9, RZ, 0x17, R0 ;  /* 0x00000017ff097819 */ /* 0x000fe40000011600 */
[----:B------:R-:W-:Y:S02]  /*3170*/  SHF.R.U32.HI R11, RZ, 0x17, R3 ;  /* 0x00000017ff0b7819 */ /* 0x000fe40000011603 */
[----:B------:R-:W-:Y:S02]  /*3180*/  LOP3.LUT R9, R9, 0xff, RZ, 0xc0, !PT ;  /* 0x000000ff09097812 */ /* 0x000fe400078ec0ff */
[----:B------:R-:W-:-:S03]  /*3190*/  LOP3.LUT R11, R11, 0xff, RZ, 0xc0, !PT ;  /* 0x000000ff0b0b7812 */ /* 0x000fc600078ec0ff */
[----:B------:R-:W-:Y:S01]  /*31a0*/  VIADD R18, R9, 0xffffffff ;  /* 0xffffffff09127836 */ /* 0x000fe20000000000 */
[----:B------:R-:W-:-:S04]  /*31b0*/  IADD3 R19, PT, PT, R11, -0x1, RZ ;  /* 0xffffffff0b137810 */ /* 0x000fc80007ffe0ff */
[----:B------:R-:W-:-:S04]  /*31c0*/  ISETP.GT.U32.AND P0, PT, R18, 0xfd, PT ;  /* 0x000000fd1200780c */ /* 0x000fc80003f04070 */
[----:B------:R-:W-:-:S13]  /*31d0*/  ISETP.GT.U32.OR P0, PT, R19, 0xfd, P0 ;  /* 0x000000fd1300780c */ /* 0x000fda0000704470 */
[----:B------:R-:W-:Y:S01]  /*31e0*/  @!P0 MOV R10, RZ ;  /* 0x000000ff000a8202 */ /* 0x000fe20000000f00 */
[----:B------:R-:W-:Y:S06]  /*31f0*/  @!P0 BRA `(.L_x_48) ;  /* 0x00000000005c8947 */ /* 0x000fec0003800000 */
[----:B------:R-:W-:Y:S02]  /*3200*/  FSETP.GTU.FTZ.AND P0, PT, |R3|, +INF , PT ;  /* 0x7f8000000300780b */ /* 0x000fe40003f1c200 */
[----:B------:R-:W-:-:S04]  /*3210*/  FSETP.GTU.FTZ.AND P1, PT, |R0|, +INF , PT ;  /* 0x7f8000000000780b */ /* 0x000fc80003f3c200 */
[----:B------:R-:W-:-:S13]  /*3220*/  PLOP3.LUT P0, PT, P0, P1, PT, 0xf8, 0x8f ;  /* 0x00000000008f781c */ /* 0x000fda0000703f70 */
[----:B------:R-:W-:Y:S05]  /*3230*/  @P0 BRA `(.L_x_49) ;  /* 0x0000000400440947 */ /* 0x000fea0003800000 */
[----:B------:R-:W-:-:S13]  /*3240*/  LOP3.LUT P0, RZ, R0, 0x7fffffff, R3, 0xc8, !PT ;  /* 0x7fffffff00ff7812 */ /* 0x000fda000780c803 */
[----:B------:R-:W-:Y:S05]  /*3250*/  @!P0 BRA `(.L_x_50) ;  /* 0x0000000400348947 */ /* 0x000fea0003800000 */
[C---:B------:R-:W-:Y:S02]  /*3260*/  FSETP.NEU.FTZ.AND P2, PT, |R3|.reuse, +INF , PT ;  /* 0x7f8000000300780b */ /* 0x040fe40003f5d200 */
[----:B------:R-:W-:Y:S02]  /*3270*/  FSETP.NEU.FTZ.AND P1, PT, |R0|, +INF , PT ;  /* 0x7f8000000000780b */ /* 0x000fe40003f3d200 */
[----:B------:R-:W-:-:S11]  /*3280*/  FSETP.NEU.FTZ.AND P0, PT, |R3|, +INF , PT ;  /* 0x7f8000000300780b */ /* 0x000fd60003f1d200 */
[----:B------:R-:W-:Y:S05]  /*3290*/  @!P1 BRA !P2, `(.L_x_50) ;  /* 0x0000000400249947 */ /* 0x000fea0005000000 */
[----:B------:R-:W-:-:S04]  /*32a0*/  LOP3.LUT P2, RZ, R3, 0x7fffffff, RZ, 0xc0, !PT ;  /* 0x7fffffff03ff7812 */ /* 0x000fc8000784c0ff */
[----:B------:R-:W-:-:S13]  /*32b0*/  PLOP3.LUT P1, PT, P1, P2, PT, 0x2f, 0xf2 ;  /* 0x0000000000f2781c */ /* 0x000fda0000f24577 */
[----:B------:R-:W-:Y:S05]  /*32c0*/  @P1 BRA `(.L_x_51) ;  /* 0x0000000400101947 */ /* 0x000fea0003800000 */
[----:B------:R-:W-:-:S04]  /*32d0*/  LOP3.LUT P1, RZ, R0, 0x7fffffff, RZ, 0xc0, !PT ;  /* 0x7fffffff00ff7812 */ /* 0x000fc8000782c0ff */
[----:B------:R-:W-:-:S13]  /*32e0*/  PLOP3.LUT P0, PT, P0, P1, PT, 0x2f, 0xf2 ;  /* 0x0000000000f2781c */ /* 0x000fda0000702577 */
[----:B------:R-:W-:Y:S05]  /*32f0*/  @P0 BRA `(.L_x_52) ;  /* 0x0000000000f80947 */ /* 0x000fea0003800000 */
[----:B------:R-:W-:Y:S02]  /*3300*/  ISETP.GE.AND P0, PT, R19, RZ, PT ;  /* 0x000000ff1300720c */ /* 0x000fe40003f06270 */
[----:B------:R-:W-:-:S11]  /*3310*/  ISETP.GE.AND P1, PT, R18, RZ, PT ;  /* 0x000000ff1200720c */ /* 0x000fd60003f26270 */
[----:B------:R-:W-:Y:S01]  /*3320*/  @P0 MOV R10, RZ ;  /* 0x000000ff000a0202 */ /* 0x000fe20000000f00 */
[----:B------:R-:W-:Y:S02]  /*3330*/  @!P0 IMAD.MOV.U32 R10, RZ, RZ, -0x40 ;  /* 0xffffffc0ff0a8424 */ /* 0x000fe400078e00ff */
[----:B------:R-:W-:Y:S01]  /*3340*/  @!P0 FFMA R3, R3, 1.84467440737095516160e+19, RZ ;  /* 0x5f80000003038823 */ /* 0x000fe200000000ff */
[----:B------:R-:W-:Y:S02]  /*3350*/  @!P1 FFMA R0, R0, 1.84467440737095516160e+19, RZ ;  /* 0x5f80000000009823 */ /* 0x000fe400000000ff */
[----:B------:R-:W-:-:S07]  /*3360*/  @!P1 IADD3 R10, PT, PT, R10, 0x40, RZ ;  /* 0x000000400a0a9810 */ /* 0x000fce0007ffe0ff */
.L_x_48:
[----:B------:R-:W-:Y:S02]  /*3370*/  LEA R23, R9, 0xc0800000, 0x17 ;  /* 0xc080000009177811 */ /* 0x000fe400078eb8ff */
[----:B------:R-:W-:Y:S02]  /*3380*/  IADD3 R24, PT, PT, R11, -0x7f, RZ ;  /* 0xffffff810b187810 */ /* 0x000fe40007ffe0ff */
[----:B------:R-:W-:Y:S02]  /*3390*/  IADD3 R23, PT, PT, -R23, R0, RZ ;  /* 0x0000000017177210 */ /* 0x000fe40007ffe1ff */
[C---:B------:R-:W-:Y:S01]  /*33a0*/  IADD3 R9, PT, PT, R24.reuse, 0x7f, -R9 ;  /* 0x0000007f18097810 */ /* 0x040fe20007ffe809 */
[----:B------:R-:W-:Y:S01]  /*33b0*/  IMAD R0, R24, -0x800000, R3 ;  /* 0xff80000018007824 */ /* 0x000fe200078e0203 */
[----:B------:R-:W0:Y:S01]  /*33c0*/  MUFU.RCP R18, R23 ;  /* 0x0000001700127308 */ /* 0x000e220000001000 */
[----:B------:R-:W-:Y:S02]  /*33d0*/  FADD.FTZ R19, -R23, -RZ ;  /* 0x800000ff17137221 */ /* 0x000fe40000010100 */
[----:B------:R-:W-:-:S02]  /*33e0*/  IMAD.IADD R9, R9, 0x1, R10 ;  /* 0x0000000109097824 */ /* 0x000fc400078e020a */
[----:B0-----:R-:W-:-:S04]  /*33f0*/  FFMA R11, R18, R19, 1 ;  /* 0x3f800000120b7423 */ /* 0x001fc80000000013 */
[----:B------:R-:W-:-:S04]  /*3400*/  FFMA R11, R18, R11, R18 ;  /* 0x0000000b120b7223 */ /* 0x000fc80000000012 */
[----:B------:R-:W-:-:S04]  /*3410*/  FFMA R18, R0, R11, RZ ;  /* 0x0000000b00127223 */ /* 0x000fc800000000ff */
[----:B------:R-:W-:-:S04]  /*3420*/  FFMA R3, R19, R18, R0 ;  /* 0x0000001213037223 */ /* 0x000fc80000000000 */
[----:B------:R-:W-:-:S04]  /*3430*/  FFMA R18, R11, R3, R18 ;  /* 0x000000030b127223 */ /* 0x000fc80000000012 */
[----:B------:R-:W-:-:S04]  /*3440*/  FFMA R19, R19, R18, R0 ;  /* 0x0000001213137223 */ /* 0x000fc80000000000 */
[----:B------:R-:W-:-:S05]  /*3450*/  FFMA R0, R11, R19, R18 ;  /* 0x000000130b007223 */ /* 0x000fca0000000012 */
[----:B------:R-:W-:-:S04]  /*3460*/  SHF.R.U32.HI R3, RZ, 0x17, R0 ;  /* 0x00000017ff037819 */ /* 0x000fc80000011600 */
[----:B------:R-:W-:-:S04]  /*3470*/  LOP3.LUT R10, R3, 0xff, RZ, 0xc0, !PT ;  /* 0x000000ff030a7812 */ /* 0x000fc800078ec0ff */
[----:B------:R-:W-:-:S04]  /*3480*/  IADD3 R3, PT, PT, R10, R9, RZ ;  /* 0x000000090a037210 */ /* 0x000fc80007ffe0ff */
[----:B------:R-:W-:-:S04]  /*3490*/  IADD3 R10, PT, PT, R3, -0x1, RZ ;  /* 0xffffffff030a7810 */ /* 0x000fc80007ffe0ff */
[----:B------:R-:W-:-:S13]  /*34a0*/  ISETP.GE.U32.AND P0, PT, R10, 0xfe, PT ;  /* 0x000000fe0a00780c */ /* 0x000fda0003f06070 */
[----:B------:R-:W-:Y:S05]  /*34b0*/  @!P0 BRA `(.L_x_53) ;  /* 0x0000000000808947 */ /* 0x000fea0003800000 */
[----:B------:R-:W-:-:S13]  /*34c0*/  ISETP.GT.AND P0, PT, R3, 0xfe, PT ;  /* 0x000000fe0300780c */ /* 0x000fda0003f04270 */
[----:B------:R-:W-:Y:S05]  /*34d0*/  @P0 BRA `(.L_x_54) ;  /* 0x00000000006c0947 */ /* 0x000fea0003800000 */
[----:B------:R-:W-:-:S13]  /*34e0*/  ISETP.GE.AND P0, PT, R3, 0x1, PT ;  /* 0x000000010300780c */ /* 0x000fda0003f06270 */
[----:B------:R-:W-:Y:S05]  /*34f0*/  @P0 BRA `(.L_x_55) ;  /* 0x0000000000980947 */ /* 0x000fea0003800000 */
[----:B------:R-:W-:Y:S02]  /*3500*/  ISETP.GE.AND P0, PT, R3, -0x18, PT ;  /* 0xffffffe80300780c */ /* 0x000fe40003f06270 */
[----:B------:R-:W-:-:S11]  /*3510*/  LOP3.LUT R0, R0, 0x80000000, RZ, 0xc0, !PT ;  /* 0x8000000000007812 */ /* 0x000fd600078ec0ff */
[----:B------:R-:W-:Y:S05]  /*3520*/  @!P0 BRA `(.L_x_55) ;  /* 0x00000000008c8947 */ /* 0x000fea0003800000 */
[CCC-:B------:R-:W-:Y:S01]  /*3530*/  FFMA.RZ R9, R11.reuse, R19.reuse, R18.reuse ;  /* 0x000000130b097223 */ /* 0x1c0fe2000000c012 */
[CCC-:B------:R-:W-:Y:S01]  /*3540*/  FFMA.RP R10, R11.reuse, R19.reuse, R18.reuse ;  /* 0x000000130b0a7223 */ /* 0x1c0fe20000008012 */
[----:B------:R-:W-:Y:S01]  /*3550*/  FFMA.RM R19, R11, R19, R18 ;  /* 0x000000130b137223 */ /* 0x000fe20000004012 */
[----:B------:R-:W-:Y:S02]  /*3560*/  IADD3 R11, PT, PT, R3, 0x20, RZ ;  /* 0x00000020030b7810 */ /* 0x000fe40007ffe0ff */
[----:B------:R-:W-:Y:S02]  /*3570*/  LOP3.LUT R9, R9, 0x7fffff, RZ, 0xc0, !PT ;  /* 0x007fffff09097812 */ /* 0x000fe400078ec0ff */
[----:B------:R-:W-:Y:S02]  /*3580*/  ISETP.NE.AND P2, PT, R3, RZ, PT ;  /* 0x000000ff0300720c */ /* 0x000fe40003f45270 */
[----:B------:R-:W-:Y:S02]  /*3590*/  LOP3.LUT R18, R9, 0x800000, RZ, 0xfc, !PT ;  /* 0x0080000009127812 */ /* 0x000fe400078efcff */
[----:B------:R-:W-:Y:S01]  /*35a0*/  ISETP.NE.AND P1, PT, R3, RZ, PT ;  /* 0x000000ff0300720c */ /* 0x000fe20003f25270 */
[----:B------:R-:W-:Y:S01]  /*35b0*/  IMAD.MOV R3, RZ, RZ, -R3 ;  /* 0x000000ffff037224 */ /* 0x000fe200078e0a03 */
[----:B------:R-:W-:-:S02]  /*35c0*/  SHF.L.U32 R11, R18, R11, RZ ;  /* 0x0000000b120b7219 */ /* 0x000fc400000006ff */
[----:B------:R-:W-:Y:S02]  /*35d0*/  FSETP.NEU.FTZ.AND P0, PT, R10, R19, PT ;  /* 0x000000130a00720b */ /* 0x000fe40003f1d000 */
[----:B------:R-:W-:Y:S02]  /*35e0*/  SEL R3, R3, RZ, P2 ;  /* 0x000000ff03037207 */ /* 0x000fe40001000000 */
[----:B------:R-:W-:Y:S02]  /*35f0*/  ISETP.NE.AND P1, PT, R11, RZ, P1 ;  /* 0x000000ff0b00720c */ /* 0x000fe40000f25270 */
[----:B------:R-:W-:Y:S02]  /*3600*/  SHF.R.U32.HI R18, RZ, R3, R18 ;  /* 0x00000003ff127219 */ /* 0x000fe40000011612 */
[----:B------:R-:W-:Y:S02]  /*3610*/  PLOP3.LUT P0, PT, P0, P1, PT, 0xf8, 0x8f ;  /* 0x00000000008f781c */ /* 0x000fe40000703f70 */
[----:B------:R-:W-:-:S02]  /*3620*/  SHF.R.U32.HI R9, RZ, 0x1, R18 ;  /* 0x00000001ff097819 */ /* 0x000fc40000011612 */
[----:B------:R-:W-:-:S04]  /*3630*/  SEL R10, RZ, 0x1, !P0 ;  /* 0x00000001ff0a7807 */ /* 0x000fc80004000000 */
[----:B------:R-:W-:-:S04]  /*3640*/  LOP3.LUT R3, R10, 0x1, R9, 0xf8, !PT ;  /* 0x000000010a037812 */ /* 0x000fc800078ef809 */
[----:B------:R-:W-:-:S04]  /*3650*/  LOP3.LUT R18, R3, R18, RZ, 0xc0, !PT ;  /* 0x0000001203127212 */ /* 0x000fc800078ec0ff */
[----:B------:R-:W-:-:S04]  /*3660*/  IADD3 R9, PT, PT, R9, R18, RZ ;  /* 0x0000001209097210 */ /* 0x000fc80007ffe0ff */
[----:B------:R-:W-:Y:S01]  /*3670*/  LOP3.LUT R0, R9, R0, RZ, 0xfc, !PT ;  /* 0x0000000009007212 */ /* 0x000fe200078efcff */
[----:B------:R-:W-:Y:S06]  /*3680*/  BRA `(.L_x_55) ;  /* 0x0000000000347947 */ /* 0x000fec0003800000 */
.L_x_54:
[----:B------:R-:W-:-:S04]  /*3690*/  LOP3.LUT R0, R0, 0x80000000, RZ, 0xc0, !PT ;  /* 0x8000000000007812 */ /* 0x000fc800078ec0ff */
[----:B------:R-:W-:Y:S01]  /*36a0*/  LOP3.LUT R0, R0, 0x7f800000, RZ, 0xfc, !PT ;  /* 0x7f80000000007812 */ /* 0x000fe200078efcff */
[----:B------:R-:W-:Y:S06]  /*36b0*/  BRA `(.L_x_55) ;  /* 0x0000000000287947 */ /* 0x000fec0003800000 */
.L_x_53:
[----:B------:R-:W-:Y:S01]  /*36c0*/  LEA R0, R9, R0, 0x17 ;  /* 0x0000000009007211 */ /* 0x000fe200078eb8ff */
[----:B------:R-:W-:Y:S06]  /*36d0*/  BRA `(.L_x_55) ;  /* 0x0000000000207947 */ /* 0x000fec0003800000 */
.L_x_52:
[----:B------:R-:W-:-:S04]  /*36e0*/  LOP3.LUT R0, R0, 0x80000000, R3, 0x48, !PT ;  /* 0x8000000000007812 */ /* 0x000fc800078e4803 */
[----:B------:R-:W-:Y:S01]  /*36f0*/  LOP3.LUT R0, R0, 0x7f800000, RZ, 0xfc, !PT ;  /* 0x7f80000000007812 */ /* 0x000fe200078efcff */
[----:B------:R-:W-:Y:S06]  /*3700*/  BRA `(.L_x_55) ;  /* 0x0000000000147947 */ /* 0x000fec0003800000 */
.L_x_51:
[----:B------:R-:W-:Y:S01]  /*3710*/  LOP3.LUT R0, R0, 0x80000000, R3, 0x48, !PT ;  /* 0x8000000000007812 */ /* 0x000fe200078e4803 */
[----:B------:R-:W-:Y:S06]  /*3720*/  BRA `(.L_x_55) ;  /* 0x00000000000c7947 */ /* 0x000fec0003800000 */
.L_x_50:
[----:B------:R-:W0:Y:S01]  /*3730*/  MUFU.RSQ R0, -QNAN ;  /* 0xffc0000000007908 */ /* 0x000e220000001400 */
[----:B------:R-:W-:Y:S05]  /*3740*/  BRA `(.L_x_55) ;  /* 0x0000000000047947 */ /* 0x000fea0003800000 */
.L_x_49:
[----:B------:R-:W-:-:S07]  /*3750*/  FADD.FTZ R0, R3, R0 ;  /* 0x0000000003007221 */ /* 0x000fce0000010000 */
.L_x_55:
[----:B------:R-:W-:-:S04]  /*3760*/  HFMA2 R3, -RZ, RZ, 0, 0 ;  /* 0x00000000ff037431 */ /* 0x000fc800000001ff */
[----:B0-----:R-:W-:Y:S05]  /*3770*/  RET.REL.NODEC R2 `(_Z21spotrf_batched_kerneliiPf) ;  /* 0xffffffc802207950 */ /* 0x001fea0003c3ffff */
.L_x_56:
[----:B------:R-:W-:-:S00]  /*3780*/  BRA `(.L_x_56) ;  /* 0xfffffffc00fc7947 */ /* 0x000fc0000383ffff */
[----:B------:R-:W-:-:S00]  /*3790*/  NOP ;  /* 0x0000000000007918 */ /* 0x000fc00000000000 */
        /* <DEDUP_REMOVED lines=14> */
.L_x_58:


//--------------------- .nv.shared.reserved.0     --------------------------
	.section	.nv.shared.reserved.0,"aw",@nobits
	.weak		__nv_reservedSMEM_offset_0_alias
	.size		__nv_reservedSMEM_offset_0_alias, 0, 64
	.other		__nv_reservedSMEM_offset_0_alias,@"STO_CUDA_RESERVED_SHARED STV_DEFAULT"
__nv_reservedSMEM_offset_0_alias:
	.zero		0
	.zero		64


//--------------------- .nv.constant0._Z21spotrf_batched_kerneliiPf --------------------------
	.section	.nv.constant0._Z21spotrf_batched_kerneliiPf,"a",@progbits
	.sectionflags	@""
	.align	4
.nv.constant0._Z21spotrf_batched_kerneliiPf:
	.zero		912


//--------------------- SYMBOLS --------------------------

	.type		.nv.reservedSmem.offset0,@object
	.size		.nv.reservedSmem.offset0,0x4
